	.target	sm_90a

	.elftype	@"ET_EXEC"


//--------------------- .note.nv.tkinfo           --------------------------
	.section	.note.nv.tkinfo,"",@"SHT_NOTE"
	.sectionflags	@"SHF_NOTE_NV_TKINFO"
	.tkinfo
        /*0018*/ 	.word	0x00000002
        /*0030*/ 	.string	""
        /*0030*/ 	.string	"ptxas"
        /*0030*/ 	.string	"Cuda compilation tools, release 13.0, V13.0.88"
        /*0030*/ 	.string	"Build cuda_13.0.r13.0/compiler.36424714_0"
        /*0030*/ 	.string	"-arch sm_90a -m 64 "



//--------------------- .note.nv.cuinfo           --------------------------
	.section	.note.nv.cuinfo,"",@"SHT_NOTE"
	.sectionflags	@"SHF_NOTE_NV_CUINFO"
        /*0018*/ 	.short	0x0002
        /*001a*/ 	.short	0x005a
        /*001c*/ 	.short	0x0082
	.zero		2


//--------------------- .nv.info                  --------------------------
	.section	.nv.info,"",@"SHT_CUDA_INFO"
	.align	4


	//----- nvinfo : EIATTR_REGCOUNT
	.align		4
        /*0000*/ 	.byte	0x04, 0x2f
        /*0002*/ 	.short	(.L_12 - .L_11)
	.align		4
.L_11:
        /*0004*/ 	.word	index@(_ZN7cutlass13device_kernelIN5flash19enable_sm80_to_sm89INS1_16FlashAttnFwdSm80INS1_25CollectiveMainloopFwdSm80ILi4ELi1ELb0EN4cute5tupleIJNS5_1CILi128EEENS7_ILi64EEENS7_ILi96EEEEEELi96ENS_10bfloat16_tEfNS_4arch4Sm80ELb1ELb0ELb0ELb1ELb0ELb1ELb1ELb0EEENS1_21CollectiveEpilogueFwdINS6_IJS8_SA_S9_EEENS6_IJNS7_ILi1EEESI_SI_EEESC_SE_Li128ELb1ELb1ELb0ELb0EEENS1_19SingleTileSchedulerILb1ELb0ELb1ELi128EEEEEEEEEvNT_6ParamsE)
        /*0008*/ 	.word	0x00000004


	//----- nvinfo : EIATTR_FRAME_SIZE
	.align		4
.L_12:
        /*000c*/ 	.byte	0x04, 0x11
        /*000e*/ 	.short	(.L_14 - .L_13)
	.align		4
.L_13:
        /*0010*/ 	.word	index@(_ZN7cutlass13device_kernelIN5flash19enable_sm80_to_sm89INS1_16FlashAttnFwdSm80INS1_25CollectiveMainloopFwdSm80ILi4ELi1ELb0EN4cute5tupleIJNS5_1CILi128EEENS7_ILi64EEENS7_ILi96EEEEEELi96ENS_10bfloat16_tEfNS_4arch4Sm80ELb1ELb0ELb0ELb1ELb0ELb1ELb1ELb0EEENS1_21CollectiveEpilogueFwdINS6_IJS8_SA_S9_EEENS6_IJNS7_ILi1EEESI_SI_EEESC_SE_Li128ELb1ELb1ELb0ELb0EEENS1_19SingleTileSchedulerILb1ELb0ELb1ELi128EEEEEEEEEvNT_6ParamsE)
        /*0014*/ 	.word	0x00000000


	//----- nvinfo : EIATTR_REGCOUNT
	.align		4
.L_14:
        /*0018*/ 	.byte	0x04, 0x2f
        /*001a*/ 	.short	(.L_16 - .L_15)
	.align		4
.L_15:
        /*001c*/ 	.word	index@(_ZN7cutlass13device_kernelIN5flash19enable_sm80_to_sm89INS1_16FlashAttnFwdSm80INS1_25CollectiveMainloopFwdSm80ILi4ELi1ELb0EN4cute5tupleIJNS5_1CILi128EEENS7_ILi64EEENS7_ILi96EEEEEELi96ENS_10bfloat16_tEfNS_4arch4Sm80ELb1ELb0ELb0ELb1ELb0ELb0ELb1ELb0EEENS1_21CollectiveEpilogueFwdINS6_IJS8_SA_S9_EEENS6_IJNS7_ILi1EEESI_SI_EEESC_SE_Li128ELb1ELb1ELb0ELb0EEENS1_19SingleTileSchedulerILb1ELb0ELb1ELi128EEEEEEEEEvNT_6ParamsE)
        /*0020*/ 	.word	0x00000004


	//----- nvinfo : EIATTR_FRAME_SIZE
	.align		4
.L_16:
        /*0024*/ 	.byte	0x04, 0x11
        /*0026*/ 	.short	(.L_18 - .L_17)
	.align		4
.L_17:
        /*0028*/ 	.word	index@(_ZN7cutlass13device_kernelIN5flash19enable_sm80_to_sm89INS1_16FlashAttnFwdSm80INS1_25CollectiveMainloopFwdSm80ILi4ELi1ELb0EN4cute5tupleIJNS5_1CILi128EEENS7_ILi64EEENS7_ILi96EEEEEELi96ENS_10bfloat16_tEfNS_4arch4Sm80ELb1ELb0ELb0ELb1ELb0ELb0ELb1ELb0EEENS1_21CollectiveEpilogueFwdINS6_IJS8_SA_S9_EEENS6_IJNS7_ILi1EEESI_SI_EEESC_SE_Li128ELb1ELb1ELb0ELb0EEENS1_19SingleTileSchedulerILb1ELb0ELb1ELi128EEEEEEEEEvNT_6ParamsE)
        /*002c*/ 	.word	0x00000000


	//----- nvinfo : EIATTR_REGCOUNT
	.align		4
.L_18:
        /*0030*/ 	.byte	0x04, 0x2f
        /*0032*/ 	.short	(.L_20 - .L_19)
	.align		4
.L_19:
        /*0034*/ 	.word	index@(_ZN7cutlass13device_kernelIN5flash19enable_sm80_to_sm89INS1_16FlashAttnFwdSm80INS1_25CollectiveMainloopFwdSm80ILi4ELi1ELb0EN4cute5tupleIJNS5_1CILi128EEENS7_ILi64EEENS7_ILi96EEEEEELi96ENS_10bfloat16_tEfNS_4arch4Sm80ELb1ELb0ELb0ELb0ELb0ELb0ELb1ELb0EEENS1_21CollectiveEpilogueFwdINS6_IJS8_SA_S9_EEENS6_IJNS7_ILi1EEESI_SI_EEESC_SE_Li128ELb0ELb1ELb0ELb0EEENS1_30DynamicPersistentTileSchedulerILi128ELi128ELb0ELb1ELb0EEEEEEEEEvNT_6ParamsE)
        /*0038*/ 	.word	0x00000004


	//----- nvinfo : EIATTR_FRAME_SIZE
	.align		4
.L_20:
        /*003c*/ 	.byte	0x04, 0x11
        /*003e*/ 	.short	(.L_22 - .L_21)
	.align		4
.L_21:
        /*0040*/ 	.word	index@(_ZN7cutlass13device_kernelIN5flash19enable_sm80_to_sm89INS1_16FlashAttnFwdSm80INS1_25CollectiveMainloopFwdSm80ILi4ELi1ELb0EN4cute5tupleIJNS5_1CILi128EEENS7_ILi64EEENS7_ILi96EEEEEELi96ENS_10bfloat16_tEfNS_4arch4Sm80ELb1ELb0ELb0ELb0ELb0ELb0ELb1ELb0EEENS1_21CollectiveEpilogueFwdINS6_IJS8_SA_S9_EEENS6_IJNS7_ILi1EEESI_SI_EEESC_SE_Li128ELb0ELb1ELb0ELb0EEENS1_30DynamicPersistentTileSchedulerILi128ELi128ELb0ELb1ELb0EEEEEEEEEvNT_6ParamsE)
        /*0044*/ 	.word	0x00000000


	//----- nvinfo : EIATTR_REGCOUNT
	.align		4
.L_22:
        /*0048*/ 	.byte	0x04, 0x2f
        /*004a*/ 	.short	(.L_24 - .L_23)
	.align		4
.L_23:
        /*004c*/ 	.word	index@(_ZN7cutlass13device_kernelIN5flash19enable_sm80_to_sm89INS1_16FlashAttnFwdSm80INS1_25CollectiveMainloopFwdSm80ILi4ELi1ELb0EN4cute5tupleIJNS5_1CILi128EEENS7_ILi48EEENS7_ILi96EEEEEELi96ENS_10bfloat16_tEfNS_4arch4Sm80ELb0ELb1ELb0ELb1ELb0ELb1ELb1ELb0EEENS1_21CollectiveEpilogueFwdINS6_IJS8_SA_S9_EEENS6_IJNS7_ILi1EEESI_SI_EEESC_SE_Li128ELb1ELb1ELb0ELb0EEENS1_19SingleTileSchedulerILb1ELb0ELb1ELi128EEEEEEEEEvNT_6ParamsE)
        /*0050*/ 	.word	0x00000004


	//----- nvinfo : EIATTR_FRAME_SIZE
	.align		4
.L_24:
        /*0054*/ 	.byte	0x04, 0x11
        /*0056*/ 	.short	(.L_26 - .L_25)
	.align		4
.L_25:
        /*0058*/ 	.word	index@(_ZN7cutlass13device_kernelIN5flash19enable_sm80_to_sm89INS1_16FlashAttnFwdSm80INS1_25CollectiveMainloopFwdSm80ILi4ELi1ELb0EN4cute5tupleIJNS5_1CILi128EEENS7_ILi48EEENS7_ILi96EEEEEELi96ENS_10bfloat16_tEfNS_4arch4Sm80ELb0ELb1ELb0ELb1ELb0ELb1ELb1ELb0EEENS1_21CollectiveEpilogueFwdINS6_IJS8_SA_S9_EEENS6_IJNS7_ILi1EEESI_SI_EEESC_SE_Li128ELb1ELb1ELb0ELb0EEENS1_19SingleTileSchedulerILb1ELb0ELb1ELi128EEEEEEEEEvNT_6ParamsE)
        /*005c*/ 	.word	0x00000000


	//----- nvinfo : EIATTR_REGCOUNT
	.align		4
.L_26:
        /*0060*/ 	.byte	0x04, 0x2f
        /*0062*/ 	.short	(.L_28 - .L_27)
	.align		4
.L_27:
        /*0064*/ 	.word	index@(_ZN7cutlass13device_kernelIN5flash19enable_sm80_to_sm89INS1_16FlashAttnFwdSm80INS1_25CollectiveMainloopFwdSm80ILi4ELi1ELb0EN4cute5tupleIJNS5_1CILi128EEENS7_ILi48EEENS7_ILi96EEEEEELi96ENS_10bfloat16_tEfNS_4arch4Sm80ELb0ELb1ELb0ELb1ELb0ELb0ELb1ELb0EEENS1_21CollectiveEpilogueFwdINS6_IJS8_SA_S9_EEENS6_IJNS7_ILi1EEESI_SI_EEESC_SE_Li128ELb1ELb1ELb0ELb0EEENS1_19SingleTileSchedulerILb1ELb0ELb1ELi128EEEEEEEEEvNT_6ParamsE)
        /*0068*/ 	.word	0x00000004


	//----- nvinfo : EIATTR_FRAME_SIZE
	.align		4
.L_28:
        /*006c*/ 	.byte	0x04, 0x11
        /*006e*/ 	.short	(.L_30 - .L_29)
	.align		4
.L_29:
        /*0070*/ 	.word	index@(_ZN7cutlass13device_kernelIN5flash19enable_sm80_to_sm89INS1_16FlashAttnFwdSm80INS1_25CollectiveMainloopFwdSm80ILi4ELi1ELb0EN4cute5tupleIJNS5_1CILi128EEENS7_ILi48EEENS7_ILi96EEEEEELi96ENS_10bfloat16_tEfNS_4arch4Sm80ELb0ELb1ELb0ELb1ELb0ELb0ELb1ELb0EEENS1_21CollectiveEpilogueFwdINS6_IJS8_SA_S9_EEENS6_IJNS7_ILi1EEESI_SI_EEESC_SE_Li128ELb1ELb1ELb0ELb0EEENS1_19SingleTileSchedulerILb1ELb0ELb1ELi128EEEEEEEEEvNT_6ParamsE)
        /*0074*/ 	.word	0x00000000


	//----- nvinfo : EIATTR_REGCOUNT
	.align		4
.L_30:
        /*0078*/ 	.byte	0x04, 0x2f
        /*007a*/ 	.short	(.L_32 - .L_31)
	.align		4
.L_31:
        /*007c*/ 	.word	index@(_ZN7cutlass13device_kernelIN5flash19enable_sm80_to_sm89INS1_16FlashAttnFwdSm80INS1_25CollectiveMainloopFwdSm80ILi4ELi1ELb0EN4cute5tupleIJNS5_1CILi128EEENS7_ILi48EEENS7_ILi96EEEEEELi96ENS_10bfloat16_tEfNS_4arch4Sm80ELb0ELb1ELb0ELb0ELb0ELb0ELb1ELb0EEENS1_21CollectiveEpilogueFwdINS6_IJS8_SA_S9_EEENS6_IJNS7_ILi1EEESI_SI_EEESC_SE_Li128ELb0ELb1ELb0ELb0EEENS1_19SingleTileSchedulerILb0ELb0ELb1ELi128EEEEEEEEEvNT_6ParamsE)
        /*0080*/ 	.word	0x00000004


	//----- nvinfo : EIATTR_FRAME_SIZE
	.align		4
.L_32:
        /*0084*/ 	.byte	0x04, 0x11
        /*0086*/ 	.short	(.L_34 - .L_33)
	.align		4
.L_33:
        /*0088*/ 	.word	index@(_ZN7cutlass13device_kernelIN5flash19enable_sm80_to_sm89INS1_16FlashAttnFwdSm80INS1_25CollectiveMainloopFwdSm80ILi4ELi1ELb0EN4cute5tupleIJNS5_1CILi128EEENS7_ILi48EEENS7_ILi96EEEEEELi96ENS_10bfloat16_tEfNS_4arch4Sm80ELb0ELb1ELb0ELb0ELb0ELb0ELb1ELb0EEENS1_21CollectiveEpilogueFwdINS6_IJS8_SA_S9_EEENS6_IJNS7_ILi1EEESI_SI_EEESC_SE_Li128ELb0ELb1ELb0ELb0EEENS1_19SingleTileSchedulerILb0ELb0ELb1ELi128EEEEEEEEEvNT_6ParamsE)
        /*008c*/ 	.word	0x00000000


	//----- nvinfo : EIATTR_REGCOUNT
	.align		4
.L_34:
        /*0090*/ 	.byte	0x04, 0x2f
        /*0092*/ 	.short	(.L_36 - .L_35)
	.align		4
.L_35:
        /*0094*/ 	.word	index@(_ZN7cutlass13device_kernelIN5flash19enable_sm80_to_sm89INS1_16FlashAttnFwdSm80INS1_25CollectiveMainloopFwdSm80ILi4ELi1ELb0EN4cute5tupleIJNS5_1CILi128EEENS7_ILi64EEENS7_ILi96EEEEEELi96ENS_10bfloat16_tEfNS_4arch4Sm80ELb0ELb0ELb0ELb1ELb0ELb1ELb1ELb0EEENS1_21CollectiveEpilogueFwdINS6_IJS8_SA_S9_EEENS6_IJNS7_ILi1EEESI_SI_EEESC_SE_Li128ELb1ELb1ELb0ELb0EEENS1_19SingleTileSchedulerILb1ELb0ELb1ELi128EEEEEEEEEvNT_6ParamsE)
        /*0098*/ 	.word	0x00000004


	//----- nvinfo : EIATTR_FRAME_SIZE
	.align		4
.L_36:
        /*009c*/ 	.byte	0x04, 0x11
        /*009e*/ 	.short	(.L_38 - .L_37)
	.align		4
.L_37:
        /*00a0*/ 	.word	index@(_ZN7cutlass13device_kernelIN5flash19enable_sm80_to_sm89INS1_16FlashAttnFwdSm80INS1_25CollectiveMainloopFwdSm80ILi4ELi1ELb0EN4cute5tupleIJNS5_1CILi128EEENS7_ILi64EEENS7_ILi96EEEEEELi96ENS_10bfloat16_tEfNS_4arch4Sm80ELb0ELb0ELb0ELb1ELb0ELb1ELb1ELb0EEENS1_21CollectiveEpilogueFwdINS6_IJS8_SA_S9_EEENS6_IJNS7_ILi1EEESI_SI_EEESC_SE_Li128ELb1ELb1ELb0ELb0EEENS1_19SingleTileSchedulerILb1ELb0ELb1ELi128EEEEEEEEEvNT_6ParamsE)
        /*00a4*/ 	.word	0x00000000


	//----- nvinfo : EIATTR_REGCOUNT
	.align		4
.L_38:
        /*00a8*/ 	.byte	0x04, 0x2f
        /*00aa*/ 	.short	(.L_40 - .L_39)
	.align		4
.L_39:
        /*00ac*/ 	.word	index@(_ZN7cutlass13device_kernelIN5flash19enable_sm80_to_sm89INS1_16FlashAttnFwdSm80INS1_25CollectiveMainloopFwdSm80ILi4ELi1ELb0EN4cute5tupleIJNS5_1CILi128EEENS7_ILi64EEENS7_ILi96EEEEEELi96ENS_10bfloat16_tEfNS_4arch4Sm80ELb0ELb0ELb0ELb1ELb0ELb0ELb1ELb0EEENS1_21CollectiveEpilogueFwdINS6_IJS8_SA_S9_EEENS6_IJNS7_ILi1EEESI_SI_EEESC_SE_Li128ELb1ELb1ELb0ELb0EEENS1_19SingleTileSchedulerILb1ELb0ELb1ELi128EEEEEEEEEvNT_6ParamsE)
        /*00b0*/ 	.word	0x00000004


	//----- nvinfo : EIATTR_FRAME_SIZE
	.align		4
.L_40:
        /*00b4*/ 	.byte	0x04, 0x11
        /*00b6*/ 	.short	(.L_42 - .L_41)
	.align		4
.L_41:
        /*00b8*/ 	.word	index@(_ZN7cutlass13device_kernelIN5flash19enable_sm80_to_sm89INS1_16FlashAttnFwdSm80INS1_25CollectiveMainloopFwdSm80ILi4ELi1ELb0EN4cute5tupleIJNS5_1CILi128EEENS7_ILi64EEENS7_ILi96EEEEEELi96ENS_10bfloat16_tEfNS_4arch4Sm80ELb0ELb0ELb0ELb1ELb0ELb0ELb1ELb0EEENS1_21CollectiveEpilogueFwdINS6_IJS8_SA_S9_EEENS6_IJNS7_ILi1EEESI_SI_EEESC_SE_Li128ELb1ELb1ELb0ELb0EEENS1_19SingleTileSchedulerILb1ELb0ELb1ELi128EEEEEEEEEvNT_6ParamsE)
        /*00bc*/ 	.word	0x00000000


	//----- nvinfo : EIATTR_REGCOUNT
	.align		4
.L_42:
        /*00c0*/ 	.byte	0x04, 0x2f
        /*00c2*/ 	.short	(.L_44 - .L_43)
	.align		4
.L_43:
        /*00c4*/ 	.word	index@(_ZN7cutlass13device_kernelIN5flash19enable_sm80_to_sm89INS1_16FlashAttnFwdSm80INS1_25CollectiveMainloopFwdSm80ILi4ELi1ELb0EN4cute5tupleIJNS5_1CILi128EEENS7_ILi64EEENS7_ILi96EEEEEELi96ENS_10bfloat16_tEfNS_4arch4Sm80ELb0ELb0ELb0ELb0ELb0ELb0ELb1ELb0EEENS1_21CollectiveEpilogueFwdINS6_IJS8_SA_S9_EEENS6_IJNS7_ILi1EEESI_SI_EEESC_SE_Li128ELb0ELb1ELb0ELb0EEENS1_19SingleTileSchedulerILb0ELb0ELb1ELi128EEEEEEEEEvNT_6ParamsE)
        /*00c8*/ 	.word	0x00000004


	//----- nvinfo : EIATTR_FRAME_SIZE
	.align		4
.L_44:
        /*00cc*/ 	.byte	0x04, 0x11
        /*00ce*/ 	.short	(.L_46 - .L_45)
	.align		4
.L_45:
        /*00d0*/ 	.word	index@(_ZN7cutlass13device_kernelIN5flash19enable_sm80_to_sm89INS1_16FlashAttnFwdSm80INS1_25CollectiveMainloopFwdSm80ILi4ELi1ELb0EN4cute5tupleIJNS5_1CILi128EEENS7_ILi64EEENS7_ILi96EEEEEELi96ENS_10bfloat16_tEfNS_4arch4Sm80ELb0ELb0ELb0ELb0ELb0ELb0ELb1ELb0EEENS1_21CollectiveEpilogueFwdINS6_IJS8_SA_S9_EEENS6_IJNS7_ILi1EEESI_SI_EEESC_SE_Li128ELb0ELb1ELb0ELb0EEENS1_19SingleTileSchedulerILb0ELb0ELb1ELi128EEEEEEEEEvNT_6ParamsE)
        /*00d4*/ 	.word	0x00000000


	//----- nvinfo : EIATTR_REGCOUNT
	.align		4
.L_46:
        /*00d8*/ 	.byte	0x04, 0x2f
        /*00da*/ 	.short	(.L_48 - .L_47)
	.align		4
.L_47:
        /*00dc*/ 	.word	index@(_ZN7cutlass13device_kernelIN5flash19enable_sm80_to_sm89INS1_16FlashAttnFwdSm80INS1_25CollectiveMainloopFwdSm80ILi4ELi1ELb0EN4cute5tupleIJNS5_1CILi128EEENS7_ILi64EEENS7_ILi96EEEEEELi96ENS_10bfloat16_tEfNS_4arch4Sm80ELb1ELb0ELb1ELb1ELb0ELb1ELb1ELb0EEENS1_21CollectiveEpilogueFwdINS6_IJS8_SA_S9_EEENS6_IJNS7_ILi1EEESI_SI_EEESC_SE_Li128ELb1ELb1ELb0ELb0EEENS1_19SingleTileSchedulerILb1ELb0ELb1ELi128EEEEEEEEEvNT_6ParamsE)
        /*00e0*/ 	.word	0x00000004


	//----- nvinfo : EIATTR_FRAME_SIZE
	.align		4
.L_48:
        /*00e4*/ 	.byte	0x04, 0x11
        /*00e6*/ 	.short	(.L_50 - .L_49)
	.align		4
.L_49:
        /*00e8*/ 	.word	index@(_ZN7cutlass13device_kernelIN5flash19enable_sm80_to_sm89INS1_16FlashAttnFwdSm80INS1_25CollectiveMainloopFwdSm80ILi4ELi1ELb0EN4cute5tupleIJNS5_1CILi128EEENS7_ILi64EEENS7_ILi96EEEEEELi96ENS_10bfloat16_tEfNS_4arch4Sm80ELb1ELb0ELb1ELb1ELb0ELb1ELb1ELb0EEENS1_21CollectiveEpilogueFwdINS6_IJS8_SA_S9_EEENS6_IJNS7_ILi1EEESI_SI_EEESC_SE_Li128ELb1ELb1ELb0ELb0EEENS1_19SingleTileSchedulerILb1ELb0ELb1ELi128EEEEEEEEEvNT_6ParamsE)
        /*00ec*/ 	.word	0x00000000


	//----- nvinfo : EIATTR_REGCOUNT
	.align		4
.L_50:
        /*00f0*/ 	.byte	0x04, 0x2f
        /*00f2*/ 	.short	(.L_52 - .L_51)
	.align		4
.L_51:
        /*00f4*/ 	.word	index@(_ZN7cutlass13device_kernelIN5flash19enable_sm80_to_sm89INS1_16FlashAttnFwdSm80INS1_25CollectiveMainloopFwdSm80ILi4ELi1ELb0EN4cute5tupleIJNS5_1CILi128EEENS7_ILi64EEENS7_ILi96EEEEEELi96ENS_10bfloat16_tEfNS_4arch4Sm80ELb1ELb0ELb1ELb1ELb0ELb0ELb1ELb0EEENS1_21CollectiveEpilogueFwdINS6_IJS8_SA_S9_EEENS6_IJNS7_ILi1EEESI_SI_EEESC_SE_Li128ELb1ELb1ELb0ELb0EEENS1_19SingleTileSchedulerILb1ELb0ELb1ELi128EEEEEEEEEvNT_6ParamsE)
        /*00f8*/ 	.word	0x00000004


	//----- nvinfo : EIATTR_FRAME_SIZE
	.align		4
.L_52:
        /*00fc*/ 	.byte	0x04, 0x11
        /*00fe*/ 	.short	(.L_54 - .L_53)
	.align		4
.L_53:
        /*0100*/ 	.word	index@(_ZN7cutlass13device_kernelIN5flash19enable_sm80_to_sm89INS1_16FlashAttnFwdSm80INS1_25CollectiveMainloopFwdSm80ILi4ELi1ELb0EN4cute5tupleIJNS5_1CILi128EEENS7_ILi64EEENS7_ILi96EEEEEELi96ENS_10bfloat16_tEfNS_4arch4Sm80ELb1ELb0ELb1ELb1ELb0ELb0ELb1ELb0EEENS1_21CollectiveEpilogueFwdINS6_IJS8_SA_S9_EEENS6_IJNS7_ILi1EEESI_SI_EEESC_SE_Li128ELb1ELb1ELb0ELb0EEENS1_19SingleTileSchedulerILb1ELb0ELb1ELi128EEEEEEEEEvNT_6ParamsE)
        /*0104*/ 	.word	0x00000000


	//----- nvinfo : EIATTR_REGCOUNT
	.align		4
.L_54:
        /*0108*/ 	.byte	0x04, 0x2f
        /*010a*/ 	.short	(.L_56 - .L_55)
	.align		4
.L_55:
        /*010c*/ 	.word	index@(_ZN7cutlass13device_kernelIN5flash19enable_sm80_to_sm89INS1_16FlashAttnFwdSm80INS1_25CollectiveMainloopFwdSm80ILi4ELi1ELb0EN4cute5tupleIJNS5_1CILi128EEENS7_ILi64EEENS7_ILi96EEEEEELi96ENS_10bfloat16_tEfNS_4arch4Sm80ELb1ELb0ELb1ELb0ELb0ELb0ELb1ELb0EEENS1_21CollectiveEpilogueFwdINS6_IJS8_SA_S9_EEENS6_IJNS7_ILi1EEESI_SI_EEESC_SE_Li128ELb0ELb1ELb0ELb0EEENS1_30DynamicPersistentTileSchedulerILi128ELi128ELb0ELb1ELb0EEEEEEEEEvNT_6ParamsE)
        /*0110*/ 	.word	0x00000004


	//----- nvinfo : EIATTR_FRAME_SIZE
	.align		4
.L_56:
        /*0114*/ 	.byte	0x04, 0x11
        /*0116*/ 	.short	(.L_58 - .L_57)
	.align		4
.L_57:
        /*0118*/ 	.word	index@(_ZN7cutlass13device_kernelIN5flash19enable_sm80_to_sm89INS1_16FlashAttnFwdSm80INS1_25CollectiveMainloopFwdSm80ILi4ELi1ELb0EN4cute5tupleIJNS5_1CILi128EEENS7_ILi64EEENS7_ILi96EEEEEELi96ENS_10bfloat16_tEfNS_4arch4Sm80ELb1ELb0ELb1ELb0ELb0ELb0ELb1ELb0EEENS1_21CollectiveEpilogueFwdINS6_IJS8_SA_S9_EEENS6_IJNS7_ILi1EEESI_SI_EEESC_SE_Li128ELb0ELb1ELb0ELb0EEENS1_30DynamicPersistentTileSchedulerILi128ELi128ELb0ELb1ELb0EEEEEEEEEvNT_6ParamsE)
        /*011c*/ 	.word	0x00000000


	//----- nvinfo : EIATTR_REGCOUNT
	.align		4
.L_58:
        /*0120*/ 	.byte	0x04, 0x2f
        /*0122*/ 	.short	(.L_60 - .L_59)
	.align		4
.L_59:
        /*0124*/ 	.word	index@(_ZN7cutlass13device_kernelIN5flash19enable_sm80_to_sm89INS1_16FlashAttnFwdSm80INS1_25CollectiveMainloopFwdSm80ILi4ELi1ELb0EN4cute5tupleIJNS5_1CILi128EEENS7_ILi48EEENS7_ILi96EEEEEELi96ENS_10bfloat16_tEfNS_4arch4Sm80ELb0ELb1ELb1ELb1ELb0ELb1ELb1ELb0EEENS1_21CollectiveEpilogueFwdINS6_IJS8_SA_S9_EEENS6_IJNS7_ILi1EEESI_SI_EEESC_SE_Li128ELb1ELb1ELb0ELb0EEENS1_19SingleTileSchedulerILb1ELb0ELb1ELi128EEEEEEEEEvNT_6ParamsE)
        /*0128*/ 	.word	0x00000004


	//----- nvinfo : EIATTR_FRAME_SIZE
	.align		4
.L_60:
        /*012c*/ 	.byte	0x04, 0x11
        /*012e*/ 	.short	(.L_62 - .L_61)
	.align		4
.L_61:
        /*0130*/ 	.word	index@(_ZN7cutlass13device_kernelIN5flash19enable_sm80_to_sm89INS1_16FlashAttnFwdSm80INS1_25CollectiveMainloopFwdSm80ILi4ELi1ELb0EN4cute5tupleIJNS5_1CILi128EEENS7_ILi48EEENS7_ILi96EEEEEELi96ENS_10bfloat16_tEfNS_4arch4Sm80ELb0ELb1ELb1ELb1ELb0ELb1ELb1ELb0EEENS1_21CollectiveEpilogueFwdINS6_IJS8_SA_S9_EEENS6_IJNS7_ILi1EEESI_SI_EEESC_SE_Li128ELb1ELb1ELb0ELb0EEENS1_19SingleTileSchedulerILb1ELb0ELb1ELi128EEEEEEEEEvNT_6ParamsE)
        /*0134*/ 	.word	0x00000000


	//----- nvinfo : EIATTR_REGCOUNT
	.align		4
.L_62:
        /*0138*/ 	.byte	0x04, 0x2f
        /*013a*/ 	.short	(.L_64 - .L_63)
	.align		4
.L_63:
        /*013c*/ 	.word	index@(_ZN7cutlass13device_kernelIN5flash19enable_sm80_to_sm89INS1_16FlashAttnFwdSm80INS1_25CollectiveMainloopFwdSm80ILi4ELi1ELb0EN4cute5tupleIJNS5_1CILi128EEENS7_ILi48EEENS7_ILi96EEEEEELi96ENS_10bfloat16_tEfNS_4arch4Sm80ELb0ELb1ELb1ELb1ELb0ELb0ELb1ELb0EEENS1_21CollectiveEpilogueFwdINS6_IJS8_SA_S9_EEENS6_IJNS7_ILi1EEESI_SI_EEESC_SE_Li128ELb1ELb1ELb0ELb0EEENS1_19SingleTileSchedulerILb1ELb0ELb1ELi128EEEEEEEEEvNT_6ParamsE)
        /*0140*/ 	.word	0x00000004


	//----- nvinfo : EIATTR_FRAME_SIZE
	.align		4
.L_64:
        /*0144*/ 	.byte	0x04, 0x11
        /*0146*/ 	.short	(.L_66 - .L_65)
	.align		4
.L_65:
        /*0148*/ 	.word	index@(_ZN7cutlass13device_kernelIN5flash19enable_sm80_to_sm89INS1_16FlashAttnFwdSm80INS1_25CollectiveMainloopFwdSm80ILi4ELi1ELb0EN4cute5tupleIJNS5_1CILi128EEENS7_ILi48EEENS7_ILi96EEEEEELi96ENS_10bfloat16_tEfNS_4arch4Sm80ELb0ELb1ELb1ELb1ELb0ELb0ELb1ELb0EEENS1_21CollectiveEpilogueFwdINS6_IJS8_SA_S9_EEENS6_IJNS7_ILi1EEESI_SI_EEESC_SE_Li128ELb1ELb1ELb0ELb0EEENS1_19SingleTileSchedulerILb1ELb0ELb1ELi128EEEEEEEEEvNT_6ParamsE)
        /*014c*/ 	.word	0x00000000


	//----- nvinfo : EIATTR_REGCOUNT
	.align		4
.L_66:
        /*0150*/ 	.byte	0x04, 0x2f
        /*0152*/ 	.short	(.L_68 - .L_67)
	.align		4
.L_67:
        /*0154*/ 	.word	index@(_ZN7cutlass13device_kernelIN5flash19enable_sm80_to_sm89INS1_16FlashAttnFwdSm80INS1_25CollectiveMainloopFwdSm80ILi4ELi1ELb0EN4cute5tupleIJNS5_1CILi128EEENS7_ILi48EEENS7_ILi96EEEEEELi96ENS_10bfloat16_tEfNS_4arch4Sm80ELb0ELb1ELb1ELb0ELb0ELb0ELb1ELb0EEENS1_21CollectiveEpilogueFwdINS6_IJS8_SA_S9_EEENS6_IJNS7_ILi1EEESI_SI_EEESC_SE_Li128ELb0ELb1ELb0ELb0EEENS1_19SingleTileSchedulerILb0ELb0ELb1ELi128EEEEEEEEEvNT_6ParamsE)
        /*0158*/ 	.word	0x00000004


	//----- nvinfo : EIATTR_FRAME_SIZE
	.align		4
.L_68:
        /*015c*/ 	.byte	0x04, 0x11
        /*015e*/ 	.short	(.L_70 - .L_69)
	.align		4
.L_69:
        /*0160*/ 	.word	index@(_ZN7cutlass13device_kernelIN5flash19enable_sm80_to_sm89INS1_16FlashAttnFwdSm80INS1_25CollectiveMainloopFwdSm80ILi4ELi1ELb0EN4cute5tupleIJNS5_1CILi128EEENS7_ILi48EEENS7_ILi96EEEEEELi96ENS_10bfloat16_tEfNS_4arch4Sm80ELb0ELb1ELb1ELb0ELb0ELb0ELb1ELb0EEENS1_21CollectiveEpilogueFwdINS6_IJS8_SA_S9_EEENS6_IJNS7_ILi1EEESI_SI_EEESC_SE_Li128ELb0ELb1ELb0ELb0EEENS1_19SingleTileSchedulerILb0ELb0ELb1ELi128EEEEEEEEEvNT_6ParamsE)
        /*0164*/ 	.word	0x00000000


	//----- nvinfo : EIATTR_REGCOUNT
	.align		4
.L_70:
        /*0168*/ 	.byte	0x04, 0x2f
        /*016a*/ 	.short	(.L_72 - .L_71)
	.align		4
.L_71:
        /*016c*/ 	.word	index@(_ZN7cutlass13device_kernelIN5flash19enable_sm80_to_sm89INS1_16FlashAttnFwdSm80INS1_25CollectiveMainloopFwdSm80ILi4ELi1ELb0EN4cute5tupleIJNS5_1CILi128EEENS7_ILi64EEENS7_ILi96EEEEEELi96ENS_10bfloat16_tEfNS_4arch4Sm80ELb0ELb0ELb1ELb1ELb0ELb1ELb1ELb0EEENS1_21CollectiveEpilogueFwdINS6_IJS8_SA_S9_EEENS6_IJNS7_ILi1EEESI_SI_EEESC_SE_Li128ELb1ELb1ELb0ELb0EEENS1_19SingleTileSchedulerILb1ELb0ELb1ELi128EEEEEEEEEvNT_6ParamsE)
        /*0170*/ 	.word	0x00000004


	//----- nvinfo : EIATTR_FRAME_SIZE
	.align		4
.L_72:
        /*0174*/ 	.byte	0x04, 0x11
        /*0176*/ 	.short	(.L_74 - .L_73)
	.align		4
.L_73:
        /*0178*/ 	.word	index@(_ZN7cutlass13device_kernelIN5flash19enable_sm80_to_sm89INS1_16FlashAttnFwdSm80INS1_25CollectiveMainloopFwdSm80ILi4ELi1ELb0EN4cute5tupleIJNS5_1CILi128EEENS7_ILi64EEENS7_ILi96EEEEEELi96ENS_10bfloat16_tEfNS_4arch4Sm80ELb0ELb0ELb1ELb1ELb0ELb1ELb1ELb0EEENS1_21CollectiveEpilogueFwdINS6_IJS8_SA_S9_EEENS6_IJNS7_ILi1EEESI_SI_EEESC_SE_Li128ELb1ELb1ELb0ELb0EEENS1_19SingleTileSchedulerILb1ELb0ELb1ELi128EEEEEEEEEvNT_6ParamsE)
        /*017c*/ 	.word	0x00000000


	//----- nvinfo : EIATTR_REGCOUNT
	.align		4
.L_74:
        /*0180*/ 	.byte	0x04, 0x2f
        /*0182*/ 	.short	(.L_76 - .L_75)
	.align		4
.L_75:
        /*0184*/ 	.word	index@(_ZN7cutlass13device_kernelIN5flash19enable_sm80_to_sm89INS1_16FlashAttnFwdSm80INS1_25CollectiveMainloopFwdSm80ILi4ELi1ELb0EN4cute5tupleIJNS5_1CILi128EEENS7_ILi64EEENS7_ILi96EEEEEELi96ENS_10bfloat16_tEfNS_4arch4Sm80ELb0ELb0ELb1ELb1ELb0ELb0ELb1ELb0EEENS1_21CollectiveEpilogueFwdINS6_IJS8_SA_S9_EEENS6_IJNS7_ILi1EEESI_SI_EEESC_SE_Li128ELb1ELb1ELb0ELb0EEENS1_19SingleTileSchedulerILb1ELb0ELb1ELi128EEEEEEEEEvNT_6ParamsE)
        /*0188*/ 	.word	0x00000004


	//----- nvinfo : EIATTR_FRAME_SIZE
	.align		4
.L_76:
        /*018c*/ 	.byte	0x04, 0x11
        /*018e*/ 	.short	(.L_78 - .L_77)
	.align		4
.L_77:
        /*0190*/ 	.word	index@(_ZN7cutlass13device_kernelIN5flash19enable_sm80_to_sm89INS1_16FlashAttnFwdSm80INS1_25CollectiveMainloopFwdSm80ILi4ELi1ELb0EN4cute5tupleIJNS5_1CILi128EEENS7_ILi64EEENS7_ILi96EEEEEELi96ENS_10bfloat16_tEfNS_4arch4Sm80ELb0ELb0ELb1ELb1ELb0ELb0ELb1ELb0EEENS1_21CollectiveEpilogueFwdINS6_IJS8_SA_S9_EEENS6_IJNS7_ILi1EEESI_SI_EEESC_SE_Li128ELb1ELb1ELb0ELb0EEENS1_19SingleTileSchedulerILb1ELb0ELb1ELi128EEEEEEEEEvNT_6ParamsE)
        /*0194*/ 	.word	0x00000000


	//----- nvinfo : EIATTR_REGCOUNT
	.align		4
.L_78:
        /*0198*/ 	.byte	0x04, 0x2f
        /*019a*/ 	.short	(.L_80 - .L_79)
	.align		4
.L_79:
        /*019c*/ 	.word	index@(_ZN7cutlass13device_kernelIN5flash19enable_sm80_to_sm89INS1_16FlashAttnFwdSm80INS1_25CollectiveMainloopFwdSm80ILi4ELi1ELb0EN4cute5tupleIJNS5_1CILi128EEENS7_ILi64EEENS7_ILi96EEEEEELi96ENS_10bfloat16_tEfNS_4arch4Sm80ELb0ELb0ELb1ELb0ELb0ELb0ELb1ELb0EEENS1_21CollectiveEpilogueFwdINS6_IJS8_SA_S9_EEENS6_IJNS7_ILi1EEESI_SI_EEESC_SE_Li128ELb0ELb1ELb0ELb0EEENS1_19SingleTileSchedulerILb0ELb0ELb1ELi128EEEEEEEEEvNT_6ParamsE)
        /*01a0*/ 	.word	0x00000004


	//----- nvinfo : EIATTR_FRAME_SIZE
	.align		4
.L_80:
        /*01a4*/ 	.byte	0x04, 0x11
        /*01a6*/ 	.short	(.L_82 - .L_81)
	.align		4
.L_81:
        /*01a8*/ 	.word	index@(_ZN7cutlass13device_kernelIN5flash19enable_sm80_to_sm89INS1_16FlashAttnFwdSm80INS1_25CollectiveMainloopFwdSm80ILi4ELi1ELb0EN4cute5tupleIJNS5_1CILi128EEENS7_ILi64EEENS7_ILi96EEEEEELi96ENS_10bfloat16_tEfNS_4arch4Sm80ELb0ELb0ELb1ELb0ELb0ELb0ELb1ELb0EEENS1_21CollectiveEpilogueFwdINS6_IJS8_SA_S9_EEENS6_IJNS7_ILi1EEESI_SI_EEESC_SE_Li128ELb0ELb1ELb0ELb0EEENS1_19SingleTileSchedulerILb0ELb0ELb1ELi128EEEEEEEEEvNT_6ParamsE)
        /*01ac*/ 	.word	0x00000000


	//----- nvinfo : EIATTR_MIN_STACK_SIZE
	.align		4
.L_82:
        /*01b0*/ 	.byte	0x04, 0x12
        /*01b2*/ 	.short	(.L_84 - .L_83)
	.align		4
.L_83:
        /*01b4*/ 	.word	index@(_ZN7cutlass13device_kernelIN5flash19enable_sm80_to_sm89INS1_16FlashAttnFwdSm80INS1_25CollectiveMainloopFwdSm80ILi4ELi1ELb0EN4cute5tupleIJNS5_1CILi128EEENS7_ILi64EEENS7_ILi96EEEEEELi96ENS_10bfloat16_tEfNS_4arch4Sm80ELb0ELb0ELb1ELb0ELb0ELb0ELb1ELb0EEENS1_21CollectiveEpilogueFwdINS6_IJS8_SA_S9_EEENS6_IJNS7_ILi1EEESI_SI_EEESC_SE_Li128ELb0ELb1ELb0ELb0EEENS1_19SingleTileSchedulerILb0ELb0ELb1ELi128EEEEEEEEEvNT_6ParamsE)
        /*01b8*/ 	.word	0x00000000


	//----- nvinfo : EIATTR_MIN_STACK_SIZE
	.align		4
.L_84:
        /*01bc*/ 	.byte	0x04, 0x12
        /*01be*/ 	.short	(.L_86 - .L_85)
	.align		4
.L_85:
        /*01c0*/ 	.word	index@(_ZN7cutlass13device_kernelIN5flash19enable_sm80_to_sm89INS1_16FlashAttnFwdSm80INS1_25CollectiveMainloopFwdSm80ILi4ELi1ELb0EN4cute5tupleIJNS5_1CILi128EEENS7_ILi64EEENS7_ILi96EEEEEELi96ENS_10bfloat16_tEfNS_4arch4Sm80ELb0ELb0ELb1ELb1ELb0ELb0ELb1ELb0EEENS1_21CollectiveEpilogueFwdINS6_IJS8_SA_S9_EEENS6_IJNS7_ILi1EEESI_SI_EEESC_SE_Li128ELb1ELb1ELb0ELb0EEENS1_19SingleTileSchedulerILb1ELb0ELb1ELi128EEEEEEEEEvNT_6ParamsE)
        /*01c4*/ 	.word	0x00000000


	//----- nvinfo : EIATTR_MIN_STACK_SIZE
	.align		4
.L_86:
        /*01c8*/ 	.byte	0x04, 0x12
        /*01ca*/ 	.short	(.L_88 - .L_87)
	.align		4
.L_87:
        /*01cc*/ 	.word	index@(_ZN7cutlass13device_kernelIN5flash19enable_sm80_to_sm89INS1_16FlashAttnFwdSm80INS1_25CollectiveMainloopFwdSm80ILi4ELi1ELb0EN4cute5tupleIJNS5_1CILi128EEENS7_ILi64EEENS7_ILi96EEEEEELi96ENS_10bfloat16_tEfNS_4arch4Sm80ELb0ELb0ELb1ELb1ELb0ELb1ELb1ELb0EEENS1_21CollectiveEpilogueFwdINS6_IJS8_SA_S9_EEENS6_IJNS7_ILi1EEESI_SI_EEESC_SE_Li128ELb1ELb1ELb0ELb0EEENS1_19SingleTileSchedulerILb1ELb0ELb1ELi128EEEEEEEEEvNT_6ParamsE)
        /*01d0*/ 	.word	0x00000000


	//----- nvinfo : EIATTR_MIN_STACK_SIZE
	.align		4
.L_88:
        /*01d4*/ 	.byte	0x04, 0x12
        /*01d6*/ 	.short	(.L_90 - .L_89)
	.align		4
.L_89:
        /*01d8*/ 	.word	index@(_ZN7cutlass13device_kernelIN5flash19enable_sm80_to_sm89INS1_16FlashAttnFwdSm80INS1_25CollectiveMainloopFwdSm80ILi4ELi1ELb0EN4cute5tupleIJNS5_1CILi128EEENS7_ILi48EEENS7_ILi96EEEEEELi96ENS_10bfloat16_tEfNS_4arch4Sm80ELb0ELb1ELb1ELb0ELb0ELb0ELb1ELb0EEENS1_21CollectiveEpilogueFwdINS6_IJS8_SA_S9_EEENS6_IJNS7_ILi1EEESI_SI_EEESC_SE_Li128ELb0ELb1ELb0ELb0EEENS1_19SingleTileSchedulerILb0ELb0ELb1ELi128EEEEEEEEEvNT_6ParamsE)
        /*01dc*/ 	.word	0x00000000


	//----- nvinfo : EIATTR_MIN_STACK_SIZE
	.align		4
.L_90:
        /*01e0*/ 	.byte	0x04, 0x12
        /*01e2*/ 	.short	(.L_92 - .L_91)
	.align		4
.L_91:
        /*01e4*/ 	.word	index@(_ZN7cutlass13device_kernelIN5flash19enable_sm80_to_sm89INS1_16FlashAttnFwdSm80INS1_25CollectiveMainloopFwdSm80ILi4ELi1ELb0EN4cute5tupleIJNS5_1CILi128EEENS7_ILi48EEENS7_ILi96EEEEEELi96ENS_10bfloat16_tEfNS_4arch4Sm80ELb0ELb1ELb1ELb1ELb0ELb0ELb1ELb0EEENS1_21CollectiveEpilogueFwdINS6_IJS8_SA_S9_EEENS6_IJNS7_ILi1EEESI_SI_EEESC_SE_Li128ELb1ELb1ELb0ELb0EEENS1_19SingleTileSchedulerILb1ELb0ELb1ELi128EEEEEEEEEvNT_6ParamsE)
        /*01e8*/ 	.word	0x00000000


	//----- nvinfo : EIATTR_MIN_STACK_SIZE
	.align		4
.L_92:
        /*01ec*/ 	.byte	0x04, 0x12
        /*01ee*/ 	.short	(.L_94 - .L_93)
	.align		4
.L_93:
        /*01f0*/ 	.word	index@(_ZN7cutlass13device_kernelIN5flash19enable_sm80_to_sm89INS1_16FlashAttnFwdSm80INS1_25CollectiveMainloopFwdSm80ILi4ELi1ELb0EN4cute5tupleIJNS5_1CILi128EEENS7_ILi48EEENS7_ILi96EEEEEELi96ENS_10bfloat16_tEfNS_4arch4Sm80ELb0ELb1ELb1ELb1ELb0ELb1ELb1ELb0EEENS1_21CollectiveEpilogueFwdINS6_IJS8_SA_S9_EEENS6_IJNS7_ILi1EEESI_SI_EEESC_SE_Li128ELb1ELb1ELb0ELb0EEENS1_19SingleTileSchedulerILb1ELb0ELb1ELi128EEEEEEEEEvNT_6ParamsE)
        /*01f4*/ 	.word	0x00000000


	//----- nvinfo : EIATTR_MIN_STACK_SIZE
	.align		4
.L_94:
        /*01f8*/ 	.byte	0x04, 0x12
        /*01fa*/ 	.short	(.L_96 - .L_95)
	.align		4
.L_95:
        /*01fc*/ 	.word	index@(_ZN7cutlass13device_kernelIN5flash19enable_sm80_to_sm89INS1_16FlashAttnFwdSm80INS1_25CollectiveMainloopFwdSm80ILi4ELi1ELb0EN4cute5tupleIJNS5_1CILi128EEENS7_ILi64EEENS7_ILi96EEEEEELi96ENS_10bfloat16_tEfNS_4arch4Sm80ELb1ELb0ELb1ELb0ELb0ELb0ELb1ELb0EEENS1_21CollectiveEpilogueFwdINS6_IJS8_SA_S9_EEENS6_IJNS7_ILi1EEESI_SI_EEESC_SE_Li128ELb0ELb1ELb0ELb0EEENS1_30DynamicPersistentTileSchedulerILi128ELi128ELb0ELb1ELb0EEEEEEEEEvNT_6ParamsE)
        /*0200*/ 	.word	0x00000000


	//----- nvinfo : EIATTR_MIN_STACK_SIZE
	.align		4
.L_96:
        /*0204*/ 	.byte	0x04, 0x12
        /*0206*/ 	.short	(.L_98 - .L_97)
	.align		4
.L_97:
        /*0208*/ 	.word	index@(_ZN7cutlass13device_kernelIN5flash19enable_sm80_to_sm89INS1_16FlashAttnFwdSm80INS1_25CollectiveMainloopFwdSm80ILi4ELi1ELb0EN4cute5tupleIJNS5_1CILi128EEENS7_ILi64EEENS7_ILi96EEEEEELi96ENS_10bfloat16_tEfNS_4arch4Sm80ELb1ELb0ELb1ELb1ELb0ELb0ELb1ELb0EEENS1_21CollectiveEpilogueFwdINS6_IJS8_SA_S9_EEENS6_IJNS7_ILi1EEESI_SI_EEESC_SE_Li128ELb1ELb1ELb0ELb0EEENS1_19SingleTileSchedulerILb1ELb0ELb1ELi128EEEEEEEEEvNT_6ParamsE)
        /*020c*/ 	.word	0x00000000


	//----- nvinfo : EIATTR_MIN_STACK_SIZE
	.align		4
.L_98:
        /*0210*/ 	.byte	0x04, 0x12
        /*0212*/ 	.short	(.L_100 - .L_99)
	.align		4
.L_99:
        /*0214*/ 	.word	index@(_ZN7cutlass13device_kernelIN5flash19enable_sm80_to_sm89INS1_16FlashAttnFwdSm80INS1_25CollectiveMainloopFwdSm80ILi4ELi1ELb0EN4cute5tupleIJNS5_1CILi128EEENS7_ILi64EEENS7_ILi96EEEEEELi96ENS_10bfloat16_tEfNS_4arch4Sm80ELb1ELb0ELb1ELb1ELb0ELb1ELb1ELb0EEENS1_21CollectiveEpilogueFwdINS6_IJS8_SA_S9_EEENS6_IJNS7_ILi1EEESI_SI_EEESC_SE_Li128ELb1ELb1ELb0ELb0EEENS1_19SingleTileSchedulerILb1ELb0ELb1ELi128EEEEEEEEEvNT_6ParamsE)
        /*0218*/ 	.word	0x00000000


	//----- nvinfo : EIATTR_MIN_STACK_SIZE
	.align		4
.L_100:
        /*021c*/ 	.byte	0x04, 0x12
        /*021e*/ 	.short	(.L_102 - .L_101)
	.align		4
.L_101:
        /*0220*/ 	.word	index@(_ZN7cutlass13device_kernelIN5flash19enable_sm80_to_sm89INS1_16FlashAttnFwdSm80INS1_25CollectiveMainloopFwdSm80ILi4ELi1ELb0EN4cute5tupleIJNS5_1CILi128EEENS7_ILi64EEENS7_ILi96EEEEEELi96ENS_10bfloat16_tEfNS_4arch4Sm80ELb0ELb0ELb0ELb0ELb0ELb0ELb1ELb0EEENS1_21CollectiveEpilogueFwdINS6_IJS8_SA_S9_EEENS6_IJNS7_ILi1EEESI_SI_EEESC_SE_Li128ELb0ELb1ELb0ELb0EEENS1_19SingleTileSchedulerILb0ELb0ELb1ELi128EEEEEEEEEvNT_6ParamsE)
        /*0224*/ 	.word	0x00000000


	//----- nvinfo : EIATTR_MIN_STACK_SIZE
	.align		4
.L_102:
        /*0228*/ 	.byte	0x04, 0x12
        /*022a*/ 	.short	(.L_104 - .L_103)
	.align		4
.L_103:
        /*022c*/ 	.word	index@(_ZN7cutlass13device_kernelIN5flash19enable_sm80_to_sm89INS1_16FlashAttnFwdSm80INS1_25CollectiveMainloopFwdSm80ILi4ELi1ELb0EN4cute5tupleIJNS5_1CILi128EEENS7_ILi64EEENS7_ILi96EEEEEELi96ENS_10bfloat16_tEfNS_4arch4Sm80ELb0ELb0ELb0ELb1ELb0ELb0ELb1ELb0EEENS1_21CollectiveEpilogueFwdINS6_IJS8_SA_S9_EEENS6_IJNS7_ILi1EEESI_SI_EEESC_SE_Li128ELb1ELb1ELb0ELb0EEENS1_19SingleTileSchedulerILb1ELb0ELb1ELi128EEEEEEEEEvNT_6ParamsE)
        /*0230*/ 	.word	0x00000000


	//----- nvinfo : EIATTR_MIN_STACK_SIZE
	.align		4
.L_104:
        /*0234*/ 	.byte	0x04, 0x12
        /*0236*/ 	.short	(.L_106 - .L_105)
	.align		4
.L_105:
        /*0238*/ 	.word	index@(_ZN7cutlass13device_kernelIN5flash19enable_sm80_to_sm89INS1_16FlashAttnFwdSm80INS1_25CollectiveMainloopFwdSm80ILi4ELi1ELb0EN4cute5tupleIJNS5_1CILi128EEENS7_ILi64EEENS7_ILi96EEEEEELi96ENS_10bfloat16_tEfNS_4arch4Sm80ELb0ELb0ELb0ELb1ELb0ELb1ELb1ELb0EEENS1_21CollectiveEpilogueFwdINS6_IJS8_SA_S9_EEENS6_IJNS7_ILi1EEESI_SI_EEESC_SE_Li128ELb1ELb1ELb0ELb0EEENS1_19SingleTileSchedulerILb1ELb0ELb1ELi128EEEEEEEEEvNT_6ParamsE)
        /*023c*/ 	.word	0x00000000


	//----- nvinfo : EIATTR_MIN_STACK_SIZE
	.align		4
.L_106:
        /*0240*/ 	.byte	0x04, 0x12
        /*0242*/ 	.short	(.L_108 - .L_107)
	.align		4
.L_107:
        /*0244*/ 	.word	index@(_ZN7cutlass13device_kernelIN5flash19enable_sm80_to_sm89INS1_16FlashAttnFwdSm80INS1_25CollectiveMainloopFwdSm80ILi4ELi1ELb0EN4cute5tupleIJNS5_1CILi128EEENS7_ILi48EEENS7_ILi96EEEEEELi96ENS_10bfloat16_tEfNS_4arch4Sm80ELb0ELb1ELb0ELb0ELb0ELb0ELb1ELb0EEENS1_21CollectiveEpilogueFwdINS6_IJS8_SA_S9_EEENS6_IJNS7_ILi1EEESI_SI_EEESC_SE_Li128ELb0ELb1ELb0ELb0EEENS1_19SingleTileSchedulerILb0ELb0ELb1ELi128EEEEEEEEEvNT_6ParamsE)
        /*0248*/ 	.word	0x00000000


	//----- nvinfo : EIATTR_MIN_STACK_SIZE
	.align		4
.L_108:
        /*024c*/ 	.byte	0x04, 0x12
        /*024e*/ 	.short	(.L_110 - .L_109)
	.align		4
.L_109:
        /*0250*/ 	.word	index@(_ZN7cutlass13device_kernelIN5flash19enable_sm80_to_sm89INS1_16FlashAttnFwdSm80INS1_25CollectiveMainloopFwdSm80ILi4ELi1ELb0EN4cute5tupleIJNS5_1CILi128EEENS7_ILi48EEENS7_ILi96EEEEEELi96ENS_10bfloat16_tEfNS_4arch4Sm80ELb0ELb1ELb0ELb1ELb0ELb0ELb1ELb0EEENS1_21CollectiveEpilogueFwdINS6_IJS8_SA_S9_EEENS6_IJNS7_ILi1EEESI_SI_EEESC_SE_Li128ELb1ELb1ELb0ELb0EEENS1_19SingleTileSchedulerILb1ELb0ELb1ELi128EEEEEEEEEvNT_6ParamsE)
        /*0254*/ 	.word	0x00000000


	//----- nvinfo : EIATTR_MIN_STACK_SIZE
	.align		4
.L_110:
        /*0258*/ 	.byte	0x04, 0x12
        /*025a*/ 	.short	(.L_112 - .L_111)
	.align		4
.L_111:
        /*025c*/ 	.word	index@(_ZN7cutlass13device_kernelIN5flash19enable_sm80_to_sm89INS1_16FlashAttnFwdSm80INS1_25CollectiveMainloopFwdSm80ILi4ELi1ELb0EN4cute5tupleIJNS5_1CILi128EEENS7_ILi48EEENS7_ILi96EEEEEELi96ENS_10bfloat16_tEfNS_4arch4Sm80ELb0ELb1ELb0ELb1ELb0ELb1ELb1ELb0EEENS1_21CollectiveEpilogueFwdINS6_IJS8_SA_S9_EEENS6_IJNS7_ILi1EEESI_SI_EEESC_SE_Li128ELb1ELb1ELb0ELb0EEENS1_19SingleTileSchedulerILb1ELb0ELb1ELi128EEEEEEEEEvNT_6ParamsE)
        /*0260*/ 	.word	0x00000000


	//----- nvinfo : EIATTR_MIN_STACK_SIZE
	.align		4
.L_112:
        /*0264*/ 	.byte	0x04, 0x12
        /*0266*/ 	.short	(.L_114 - .L_113)
	.align		4
.L_113:
        /*0268*/ 	.word	index@(_ZN7cutlass13device_kernelIN5flash19enable_sm80_to_sm89INS1_16FlashAttnFwdSm80INS1_25CollectiveMainloopFwdSm80ILi4ELi1ELb0EN4cute5tupleIJNS5_1CILi128EEENS7_ILi64EEENS7_ILi96EEEEEELi96ENS_10bfloat16_tEfNS_4arch4Sm80ELb1ELb0ELb0ELb0ELb0ELb0ELb1ELb0EEENS1_21CollectiveEpilogueFwdINS6_IJS8_SA_S9_EEENS6_IJNS7_ILi1EEESI_SI_EEESC_SE_Li128ELb0ELb1ELb0ELb0EEENS1_30DynamicPersistentTileSchedulerILi128ELi128ELb0ELb1ELb0EEEEEEEEEvNT_6ParamsE)
        /*026c*/ 	.word	0x00000000


	//----- nvinfo : EIATTR_MIN_STACK_SIZE
	.align		4
.L_114:
        /*0270*/ 	.byte	0x04, 0x12
        /*0272*/ 	.short	(.L_116 - .L_115)
	.align		4
.L_115:
        /*0274*/ 	.word	index@(_ZN7cutlass13device_kernelIN5flash19enable_sm80_to_sm89INS1_16FlashAttnFwdSm80INS1_25CollectiveMainloopFwdSm80ILi4ELi1ELb0EN4cute5tupleIJNS5_1CILi128EEENS7_ILi64EEENS7_ILi96EEEEEELi96ENS_10bfloat16_tEfNS_4arch4Sm80ELb1ELb0ELb0ELb1ELb0ELb0ELb1ELb0EEENS1_21CollectiveEpilogueFwdINS6_IJS8_SA_S9_EEENS6_IJNS7_ILi1EEESI_SI_EEESC_SE_Li128ELb1ELb1ELb0ELb0EEENS1_19SingleTileSchedulerILb1ELb0ELb1ELi128EEEEEEEEEvNT_6ParamsE)
        /*0278*/ 	.word	0x00000000


	//----- nvinfo : EIATTR_MIN_STACK_SIZE
	.align		4
.L_116:
        /*027c*/ 	.byte	0x04, 0x12
        /*027e*/ 	.short	(.L_118 - .L_117)
	.align		4
.L_117:
        /*0280*/ 	.word	index@(_ZN7cutlass13device_kernelIN5flash19enable_sm80_to_sm89INS1_16FlashAttnFwdSm80INS1_25CollectiveMainloopFwdSm80ILi4ELi1ELb0EN4cute5tupleIJNS5_1CILi128EEENS7_ILi64EEENS7_ILi96EEEEEELi96ENS_10bfloat16_tEfNS_4arch4Sm80ELb1ELb0ELb0ELb1ELb0ELb1ELb1ELb0EEENS1_21CollectiveEpilogueFwdINS6_IJS8_SA_S9_EEENS6_IJNS7_ILi1EEESI_SI_EEESC_SE_Li128ELb1ELb1ELb0ELb0EEENS1_19SingleTileSchedulerILb1ELb0ELb1ELi128EEEEEEEEEvNT_6ParamsE)
        /*0284*/ 	.word	0x00000000
.L_118:


//--------------------- .nv.compat                --------------------------
	.section	.nv.compat,"",@"SHT_CUDA_COMPAT_INFO"
	.align	4
        /*0000*/ 	.byte	0x02, 0x09, 0x01, 0x00, 0x02, 0x02, 0x01, 0x00, 0x02, 0x05, 0x05, 0x00, 0x03, 0x07, 0x01, 0x01
        /*0010*/ 	.byte	0x02, 0x03, 0x00, 0x00, 0x02, 0x06, 0x01, 0x00, 0x04, 0x0b, 0x08, 0x00, 0x00, 0x00, 0x00, 0x00
        /*0020*/ 	.byte	0x00, 0x00, 0x00, 0x00


//--------------------- .nv.info._ZN7cutlass13device_kernelIN5flash19enable_sm80_to_sm89INS1_16FlashAttnFwdSm80INS1_25CollectiveMainloopFwdSm80ILi4ELi1ELb0EN4cute5tupleIJNS5_1CILi128EEENS7_ILi64EEENS7_ILi96EEEEEELi96ENS_10bfloat16_tEfNS_4arch4Sm80ELb0ELb0ELb1ELb0ELb0ELb0ELb1ELb0EEENS1_21CollectiveEpilogueFwdINS6_IJS8_SA_S9_EEENS6_IJNS7_ILi1EEESI_SI_EEESC_SE_Li128ELb0ELb1ELb0ELb0EEENS1_19SingleTileSchedulerILb0ELb0ELb1ELi128EEEEEEEEEvNT_6ParamsE --------------------------
	.section	.nv.info._ZN7cutlass13device_kernelIN5flash19enable_sm80_to_sm89INS1_16FlashAttnFwdSm80INS1_25CollectiveMainloopFwdSm80ILi4ELi1ELb0EN4cute5tupleIJNS5_1CILi128EEENS7_ILi64EEENS7_ILi96EEEEEELi96ENS_10bfloat16_tEfNS_4arch4Sm80ELb0ELb0ELb1ELb0ELb0ELb0ELb1ELb0EEENS1_21CollectiveEpilogueFwdINS6_IJS8_SA_S9_EEENS6_IJNS7_ILi1EEESI_SI_EEESC_SE_Li128ELb0ELb1ELb0ELb0EEENS1_19SingleTileSchedulerILb0ELb0ELb1ELi128EEEEEEEEEvNT_6ParamsE,"",@"SHT_CUDA_INFO"
	.sectionflags	@""
	.align	4


	//----- nvinfo : EIATTR_CUDA_API_VERSION
	.align		4
        /*0000*/ 	.byte	0x04, 0x37
        /*0002*/ 	.short	(.L_120 - .L_119)
.L_119:
        /*0004*/ 	.word	0x00000082


	//----- nvinfo : EIATTR_KPARAM_INFO
	.align		4
.L_120:
        /*0008*/ 	.byte	0x04, 0x17
        /*000a*/ 	.short	(.L_122 - .L_121)
.L_121:
        /*000c*/ 	.word	0x00000000
        /*0010*/ 	.short	0x0000
        /*0012*/ 	.short	0x0000
        /*0014*/ 	.byte	0x00, 0xf0, 0x61, 0x10


	//----- nvinfo : EIATTR_SPARSE_MMA_MASK
	.align		4
.L_122:
        /*0018*/ 	.byte	0x03, 0x50
        /*001a*/ 	.short	0x0000


	//----- nvinfo : EIATTR_MAXREG_COUNT
	.align		4
        /*001c*/ 	.byte	0x03, 0x1b
        /*001e*/ 	.short	0x00ff


	//----- nvinfo : EIATTR_MERCURY_ISA_VERSION
	.align		4
        /*0020*/ 	.byte	0x03, 0x5f
        /*0022*/ 	.short	0x0101


	//----- nvinfo : EIATTR_EXIT_INSTR_OFFSETS
	.align		4
        /*0024*/ 	.byte	0x04, 0x1c
        /*0026*/ 	.short	(.L_124 - .L_123)


	//   ....[0]....
.L_123:
        /*0028*/ 	.word	0x00000010


	//----- nvinfo : EIATTR_MAX_THREADS
	.align		4
.L_124:
        /*002c*/ 	.byte	0x04, 0x05
        /*002e*/ 	.short	(.L_126 - .L_125)
.L_125:
        /*0030*/ 	.word	0x00000080
        /*0034*/ 	.word	0x00000001
        /*0038*/ 	.word	0x00000001


	//----- nvinfo : EIATTR_CBANK_PARAM_SIZE
	.align		4
.L_126:
        /*003c*/ 	.byte	0x03, 0x19
        /*003e*/ 	.short	0x0418


	//----- nvinfo : EIATTR_PARAM_CBANK
	.align		4
        /*0040*/ 	.byte	0x04, 0x0a
        /*0042*/ 	.short	(.L_128 - .L_127)
	.align		4
.L_127:
        /*0044*/ 	.word	index@(.nv.constant0._ZN7cutlass13device_kernelIN5flash19enable_sm80_to_sm89INS1_16FlashAttnFwdSm80INS1_25CollectiveMainloopFwdSm80ILi4ELi1ELb0EN4cute5tupleIJNS5_1CILi128EEENS7_ILi64EEENS7_ILi96EEEEEELi96ENS_10bfloat16_tEfNS_4arch4Sm80ELb0ELb0ELb1ELb0ELb0ELb0ELb1ELb0EEENS1_21CollectiveEpilogueFwdINS6_IJS8_SA_S9_EEENS6_IJNS7_ILi1EEESI_SI_EEESC_SE_Li128ELb0ELb1ELb0ELb0EEENS1_19SingleTileSchedulerILb0ELb0ELb1ELi128EEEEEEEEEvNT_6ParamsE)
        /*0048*/ 	.short	0x0210
        /*004a*/ 	.short	0x0418


	//----- nvinfo : EIATTR_SW_WAR
	.align		4
.L_128:
        /*004c*/ 	.byte	0x04, 0x36
        /*004e*/ 	.short	(.L_130 - .L_129)
.L_129:
        /*0050*/ 	.word	0x00000008
.L_130:


//--------------------- .nv.info._ZN7cutlass13device_kernelIN5flash19enable_sm80_to_sm89INS1_16FlashAttnFwdSm80INS1_25CollectiveMainloopFwdSm80ILi4ELi1ELb0EN4cute5tupleIJNS5_1CILi128EEENS7_ILi64EEENS7_ILi96EEEEEELi96ENS_10bfloat16_tEfNS_4arch4Sm80ELb0ELb0ELb1ELb1ELb0ELb0ELb1ELb0EEENS1_21CollectiveEpilogueFwdINS6_IJS8_SA_S9_EEENS6_IJNS7_ILi1EEESI_SI_EEESC_SE_Li128ELb1ELb1ELb0ELb0EEENS1_19SingleTileSchedulerILb1ELb0ELb1ELi128EEEEEEEEEvNT_6ParamsE --------------------------
	.section	.nv.info._ZN7cutlass13device_kernelIN5flash19enable_sm80_to_sm89INS1_16FlashAttnFwdSm80INS1_25CollectiveMainloopFwdSm80ILi4ELi1ELb0EN4cute5tupleIJNS5_1CILi128EEENS7_ILi64EEENS7_ILi96EEEEEELi96ENS_10bfloat16_tEfNS_4arch4Sm80ELb0ELb0ELb1ELb1ELb0ELb0ELb1ELb0EEENS1_21CollectiveEpilogueFwdINS6_IJS8_SA_S9_EEENS6_IJNS7_ILi1EEESI_SI_EEESC_SE_Li128ELb1ELb1ELb0ELb0EEENS1_19SingleTileSchedulerILb1ELb0ELb1ELi128EEEEEEEEEvNT_6ParamsE,"",@"SHT_CUDA_INFO"
	.sectionflags	@""
	.align	4


	//----- nvinfo : EIATTR_CUDA_API_VERSION
	.align		4
        /*0000*/ 	.byte	0x04, 0x37
        /*0002*/ 	.short	(.L_132 - .L_131)
.L_131:
        /*0004*/ 	.word	0x00000082


	//----- nvinfo : EIATTR_KPARAM_INFO
	.align		4
.L_132:
        /*0008*/ 	.byte	0x04, 0x17
        /*000a*/ 	.short	(.L_134 - .L_133)
.L_133:
        /*000c*/ 	.word	0x00000000
        /*0010*/ 	.short	0x0000
        /*0012*/ 	.short	0x0000
        /*0014*/ 	.byte	0x00, 0xf0, 0x61, 0x10


	//----- nvinfo : EIATTR_SPARSE_MMA_MASK
	.align		4
.L_134:
        /*0018*/ 	.byte	0x03, 0x50
        /*001a*/ 	.short	0x0000


	//----- nvinfo : EIATTR_MAXREG_COUNT
	.align		4
        /*001c*/ 	.byte	0x03, 0x1b
        /*001e*/ 	.short	0x00ff


	//----- nvinfo : EIATTR_MERCURY_ISA_VERSION
	.align		4
        /*0020*/ 	.byte	0x03, 0x5f
        /*0022*/ 	.short	0x0101


	//----- nvinfo : EIATTR_EXIT_INSTR_OFFSETS
	.align		4
        /*0024*/ 	.byte	0x04, 0x1c
        /*0026*/ 	.short	(.L_136 - .L_135)


	//   ....[0]....
.L_135:
        /*0028*/ 	.word	0x00000010


	//----- nvinfo : EIATTR_MAX_THREADS
	.align		4
.L_136:
        /*002c*/ 	.byte	0x04, 0x05
        /*002e*/ 	.short	(.L_138 - .L_137)
.L_137:
        /*0030*/ 	.word	0x00000080
        /*0034*/ 	.word	0x00000001
        /*0038*/ 	.word	0x00000001


	//----- nvinfo : EIATTR_CBANK_PARAM_SIZE
	.align		4
.L_138:
        /*003c*/ 	.byte	0x03, 0x19
        /*003e*/ 	.short	0x0418


	//----- nvinfo : EIATTR_PARAM_CBANK
	.align		4
        /*0040*/ 	.byte	0x04, 0x0a
        /*0042*/ 	.short	(.L_140 - .L_139)
	.align		4
.L_139:
        /*0044*/ 	.word	index@(.nv.constant0._ZN7cutlass13device_kernelIN5flash19enable_sm80_to_sm89INS1_16FlashAttnFwdSm80INS1_25CollectiveMainloopFwdSm80ILi4ELi1ELb0EN4cute5tupleIJNS5_1CILi128EEENS7_ILi64EEENS7_ILi96EEEEEELi96ENS_10bfloat16_tEfNS_4arch4Sm80ELb0ELb0ELb1ELb1ELb0ELb0ELb1ELb0EEENS1_21CollectiveEpilogueFwdINS6_IJS8_SA_S9_EEENS6_IJNS7_ILi1EEESI_SI_EEESC_SE_Li128ELb1ELb1ELb0ELb0EEENS1_19SingleTileSchedulerILb1ELb0ELb1ELi128EEEEEEEEEvNT_6ParamsE)
        /*0048*/ 	.short	0x0210
        /*004a*/ 	.short	0x0418


	//----- nvinfo : EIATTR_SW_WAR
	.align		4
.L_140:
        /*004c*/ 	.byte	0x04, 0x36
        /*004e*/ 	.short	(.L_142 - .L_141)
.L_141:
        /*0050*/ 	.word	0x00000008
.L_142:


//--------------------- .nv.info._ZN7cutlass13device_kernelIN5flash19enable_sm80_to_sm89INS1_16FlashAttnFwdSm80INS1_25CollectiveMainloopFwdSm80ILi4ELi1ELb0EN4cute5tupleIJNS5_1CILi128EEENS7_ILi64EEENS7_ILi96EEEEEELi96ENS_10bfloat16_tEfNS_4arch4Sm80ELb0ELb0ELb1ELb1ELb0ELb1ELb1ELb0EEENS1_21CollectiveEpilogueFwdINS6_IJS8_SA_S9_EEENS6_IJNS7_ILi1EEESI_SI_EEESC_SE_Li128ELb1ELb1ELb0ELb0EEENS1_19SingleTileSchedulerILb1ELb0ELb1ELi128EEEEEEEEEvNT_6ParamsE --------------------------
	.section	.nv.info._ZN7cutlass13device_kernelIN5flash19enable_sm80_to_sm89INS1_16FlashAttnFwdSm80INS1_25CollectiveMainloopFwdSm80ILi4ELi1ELb0EN4cute5tupleIJNS5_1CILi128EEENS7_ILi64EEENS7_ILi96EEEEEELi96ENS_10bfloat16_tEfNS_4arch4Sm80ELb0ELb0ELb1ELb1ELb0ELb1ELb1ELb0EEENS1_21CollectiveEpilogueFwdINS6_IJS8_SA_S9_EEENS6_IJNS7_ILi1EEESI_SI_EEESC_SE_Li128ELb1ELb1ELb0ELb0EEENS1_19SingleTileSchedulerILb1ELb0ELb1ELi128EEEEEEEEEvNT_6ParamsE,"",@"SHT_CUDA_INFO"
	.sectionflags	@""
	.align	4


	//----- nvinfo : EIATTR_CUDA_API_VERSION
	.align		4
        /*0000*/ 	.byte	0x04, 0x37
        /*0002*/ 	.short	(.L_144 - .L_143)
.L_143:
        /*0004*/ 	.word	0x00000082


	//----- nvinfo : EIATTR_KPARAM_INFO
	.align		4
.L_144:
        /*0008*/ 	.byte	0x04, 0x17
        /*000a*/ 	.short	(.L_146 - .L_145)
.L_145:
        /*000c*/ 	.word	0x00000000
        /*0010*/ 	.short	0x0000
        /*0012*/ 	.short	0x0000
        /*0014*/ 	.byte	0x00, 0xf0, 0x61, 0x10


	//----- nvinfo : EIATTR_SPARSE_MMA_MASK
	.align		4
.L_146:
        /*0018*/ 	.byte	0x03, 0x50
        /*001a*/ 	.short	0x0000


	//----- nvinfo : EIATTR_MAXREG_COUNT
	.align		4
        /*001c*/ 	.byte	0x03, 0x1b
        /*001e*/ 	.short	0x00ff


	//----- nvinfo : EIATTR_MERCURY_ISA_VERSION
	.align		4
        /*0020*/ 	.byte	0x03, 0x5f
        /*0022*/ 	.short	0x0101


	//----- nvinfo : EIATTR_EXIT_INSTR_OFFSETS
	.align		4
        /*0024*/ 	.byte	0x04, 0x1c
        /*0026*/ 	.short	(.L_148 - .L_147)


	//   ....[0]....
.L_147:
        /*0028*/ 	.word	0x00000010


	//----- nvinfo : EIATTR_MAX_THREADS
	.align		4
.L_148:
        /*002c*/ 	.byte	0x04, 0x05
        /*002e*/ 	.short	(.L_150 - .L_149)
.L_149:
        /*0030*/ 	.word	0x00000080
        /*0034*/ 	.word	0x00000001
        /*0038*/ 	.word	0x00000001


	//----- nvinfo : EIATTR_CBANK_PARAM_SIZE
	.align		4
.L_150:
        /*003c*/ 	.byte	0x03, 0x19
        /*003e*/ 	.short	0x0418


	//----- nvinfo : EIATTR_PARAM_CBANK
	.align		4
        /*0040*/ 	.byte	0x04, 0x0a
        /*0042*/ 	.short	(.L_152 - .L_151)
	.align		4
.L_151:
        /*0044*/ 	.word	index@(.nv.constant0._ZN7cutlass13device_kernelIN5flash19enable_sm80_to_sm89INS1_16FlashAttnFwdSm80INS1_25CollectiveMainloopFwdSm80ILi4ELi1ELb0EN4cute5tupleIJNS5_1CILi128EEENS7_ILi64EEENS7_ILi96EEEEEELi96ENS_10bfloat16_tEfNS_4arch4Sm80ELb0ELb0ELb1ELb1ELb0ELb1ELb1ELb0EEENS1_21CollectiveEpilogueFwdINS6_IJS8_SA_S9_EEENS6_IJNS7_ILi1EEESI_SI_EEESC_SE_Li128ELb1ELb1ELb0ELb0EEENS1_19SingleTileSchedulerILb1ELb0ELb1ELi128EEEEEEEEEvNT_6ParamsE)
        /*0048*/ 	.short	0x0210
        /*004a*/ 	.short	0x0418


	//----- nvinfo : EIATTR_SW_WAR
	.align		4
.L_152:
        /*004c*/ 	.byte	0x04, 0x36
        /*004e*/ 	.short	(.L_154 - .L_153)
.L_153:
        /*0050*/ 	.word	0x00000008
.L_154:


//--------------------- .nv.info._ZN7cutlass13device_kernelIN5flash19enable_sm80_to_sm89INS1_16FlashAttnFwdSm80INS1_25CollectiveMainloopFwdSm80ILi4ELi1ELb0EN4cute5tupleIJNS5_1CILi128EEENS7_ILi48EEENS7_ILi96EEEEEELi96ENS_10bfloat16_tEfNS_4arch4Sm80ELb0ELb1ELb1ELb0ELb0ELb0ELb1ELb0EEENS1_21CollectiveEpilogueFwdINS6_IJS8_SA_S9_EEENS6_IJNS7_ILi1EEESI_SI_EEESC_SE_Li128ELb0ELb1ELb0ELb0EEENS1_19SingleTileSchedulerILb0ELb0ELb1ELi128EEEEEEEEEvNT_6ParamsE --------------------------
	.section	.nv.info._ZN7cutlass13device_kernelIN5flash19enable_sm80_to_sm89INS1_16FlashAttnFwdSm80INS1_25CollectiveMainloopFwdSm80ILi4ELi1ELb0EN4cute5tupleIJNS5_1CILi128EEENS7_ILi48EEENS7_ILi96EEEEEELi96ENS_10bfloat16_tEfNS_4arch4Sm80ELb0ELb1ELb1ELb0ELb0ELb0ELb1ELb0EEENS1_21CollectiveEpilogueFwdINS6_IJS8_SA_S9_EEENS6_IJNS7_ILi1EEESI_SI_EEESC_SE_Li128ELb0ELb1ELb0ELb0EEENS1_19SingleTileSchedulerILb0ELb0ELb1ELi128EEEEEEEEEvNT_6ParamsE,"",@"SHT_CUDA_INFO"
	.sectionflags	@""
	.align	4


	//----- nvinfo : EIATTR_CUDA_API_VERSION
	.align		4
        /*0000*/ 	.byte	0x04, 0x37
        /*0002*/ 	.short	(.L_156 - .L_155)
.L_155:
        /*0004*/ 	.word	0x00000082


	//----- nvinfo : EIATTR_KPARAM_INFO
	.align		4
.L_156:
        /*0008*/ 	.byte	0x04, 0x17
        /*000a*/ 	.short	(.L_158 - .L_157)
.L_157:
        /*000c*/ 	.word	0x00000000
        /*0010*/ 	.short	0x0000
        /*0012*/ 	.short	0x0000
        /*0014*/ 	.byte	0x00, 0xf0, 0x61, 0x10


	//----- nvinfo : EIATTR_SPARSE_MMA_MASK
	.align		4
.L_158:
        /*0018*/ 	.byte	0x03, 0x50
        /*001a*/ 	.short	0x0000


	//----- nvinfo : EIATTR_MAXREG_COUNT
	.align		4
        /*001c*/ 	.byte	0x03, 0x1b
        /*001e*/ 	.short	0x00ff


	//----- nvinfo : EIATTR_MERCURY_ISA_VERSION
	.align		4
        /*0020*/ 	.byte	0x03, 0x5f
        /*0022*/ 	.short	0x0101


	//----- nvinfo : EIATTR_EXIT_INSTR_OFFSETS
	.align		4
        /*0024*/ 	.byte	0x04, 0x1c
        /*0026*/ 	.short	(.L_160 - .L_159)


	//   ....[0]....
.L_159:
        /*0028*/ 	.word	0x00000010


	//----- nvinfo : EIATTR_MAX_THREADS
	.align		4
.L_160:
        /*002c*/ 	.byte	0x04, 0x05
        /*002e*/ 	.short	(.L_162 - .L_161)
.L_161:
        /*0030*/ 	.word	0x00000080
        /*0034*/ 	.word	0x00000001
        /*0038*/ 	.word	0x00000001


	//----- nvinfo : EIATTR_CBANK_PARAM_SIZE
	.align		4
.L_162:
        /*003c*/ 	.byte	0x03, 0x19
        /*003e*/ 	.short	0x0418


	//----- nvinfo : EIATTR_PARAM_CBANK
	.align		4
        /*0040*/ 	.byte	0x04, 0x0a
        /*0042*/ 	.short	(.L_164 - .L_163)
	.align		4
.L_163:
        /*0044*/ 	.word	index@(.nv.constant0._ZN7cutlass13device_kernelIN5flash19enable_sm80_to_sm89INS1_16FlashAttnFwdSm80INS1_25CollectiveMainloopFwdSm80ILi4ELi1ELb0EN4cute5tupleIJNS5_1CILi128EEENS7_ILi48EEENS7_ILi96EEEEEELi96ENS_10bfloat16_tEfNS_4arch4Sm80ELb0ELb1ELb1ELb0ELb0ELb0ELb1ELb0EEENS1_21CollectiveEpilogueFwdINS6_IJS8_SA_S9_EEENS6_IJNS7_ILi1EEESI_SI_EEESC_SE_Li128ELb0ELb1ELb0ELb0EEENS1_19SingleTileSchedulerILb0ELb0ELb1ELi128EEEEEEEEEvNT_6ParamsE)
        /*0048*/ 	.short	0x0210
        /*004a*/ 	.short	0x0418


	//----- nvinfo : EIATTR_SW_WAR
	.align		4
.L_164:
        /*004c*/ 	.byte	0x04, 0x36
        /*004e*/ 	.short	(.L_166 - .L_165)
.L_165:
        /*0050*/ 	.word	0x00000008
.L_166:


//--------------------- .nv.info._ZN7cutlass13device_kernelIN5flash19enable_sm80_to_sm89INS1_16FlashAttnFwdSm80INS1_25CollectiveMainloopFwdSm80ILi4ELi1ELb0EN4cute5tupleIJNS5_1CILi128EEENS7_ILi48EEENS7_ILi96EEEEEELi96ENS_10bfloat16_tEfNS_4arch4Sm80ELb0ELb1ELb1ELb1ELb0ELb0ELb1ELb0EEENS1_21CollectiveEpilogueFwdINS6_IJS8_SA_S9_EEENS6_IJNS7_ILi1EEESI_SI_EEESC_SE_Li128ELb1ELb1ELb0ELb0EEENS1_19SingleTileSchedulerILb1ELb0ELb1ELi128EEEEEEEEEvNT_6ParamsE --------------------------
	.section	.nv.info._ZN7cutlass13device_kernelIN5flash19enable_sm80_to_sm89INS1_16FlashAttnFwdSm80INS1_25CollectiveMainloopFwdSm80ILi4ELi1ELb0EN4cute5tupleIJNS5_1CILi128EEENS7_ILi48EEENS7_ILi96EEEEEELi96ENS_10bfloat16_tEfNS_4arch4Sm80ELb0ELb1ELb1ELb1ELb0ELb0ELb1ELb0EEENS1_21CollectiveEpilogueFwdINS6_IJS8_SA_S9_EEENS6_IJNS7_ILi1EEESI_SI_EEESC_SE_Li128ELb1ELb1ELb0ELb0EEENS1_19SingleTileSchedulerILb1ELb0ELb1ELi128EEEEEEEEEvNT_6ParamsE,"",@"SHT_CUDA_INFO"
	.sectionflags	@""
	.align	4


	//----- nvinfo : EIATTR_CUDA_API_VERSION
	.align		4
        /*0000*/ 	.byte	0x04, 0x37
        /*0002*/ 	.short	(.L_168 - .L_167)
.L_167:
        /*0004*/ 	.word	0x00000082


	//----- nvinfo : EIATTR_KPARAM_INFO
	.align		4
.L_168:
        /*0008*/ 	.byte	0x04, 0x17
        /*000a*/ 	.short	(.L_170 - .L_169)
.L_169:
        /*000c*/ 	.word	0x00000000
        /*0010*/ 	.short	0x0000
        /*0012*/ 	.short	0x0000
        /*0014*/ 	.byte	0x00, 0xf0, 0x61, 0x10


	//----- nvinfo : EIATTR_SPARSE_MMA_MASK
	.align		4
.L_170:
        /*0018*/ 	.byte	0x03, 0x50
        /*001a*/ 	.short	0x0000


	//----- nvinfo : EIATTR_MAXREG_COUNT
	.align		4
        /*001c*/ 	.byte	0x03, 0x1b
        /*001e*/ 	.short	0x00ff


	//----- nvinfo : EIATTR_MERCURY_ISA_VERSION
	.align		4
        /*0020*/ 	.byte	0x03, 0x5f
        /*0022*/ 	.short	0x0101


	//----- nvinfo : EIATTR_EXIT_INSTR_OFFSETS
	.align		4
        /*0024*/ 	.byte	0x04, 0x1c
        /*0026*/ 	.short	(.L_172 - .L_171)


	//   ....[0]....
.L_171:
        /*0028*/ 	.word	0x00000010


	//----- nvinfo : EIATTR_MAX_THREADS
	.align		4
.L_172:
        /*002c*/ 	.byte	0x04, 0x05
        /*002e*/ 	.short	(.L_174 - .L_173)
.L_173:
        /*0030*/ 	.word	0x00000080
        /*0034*/ 	.word	0x00000001
        /*0038*/ 	.word	0x00000001


	//----- nvinfo : EIATTR_CBANK_PARAM_SIZE
	.align		4
.L_174:
        /*003c*/ 	.byte	0x03, 0x19
        /*003e*/ 	.short	0x0418


	//----- nvinfo : EIATTR_PARAM_CBANK
	.align		4
        /*0040*/ 	.byte	0x04, 0x0a
        /*0042*/ 	.short	(.L_176 - .L_175)
	.align		4
.L_175:
        /*0044*/ 	.word	index@(.nv.constant0._ZN7cutlass13device_kernelIN5flash19enable_sm80_to_sm89INS1_16FlashAttnFwdSm80INS1_25CollectiveMainloopFwdSm80ILi4ELi1ELb0EN4cute5tupleIJNS5_1CILi128EEENS7_ILi48EEENS7_ILi96EEEEEELi96ENS_10bfloat16_tEfNS_4arch4Sm80ELb0ELb1ELb1ELb1ELb0ELb0ELb1ELb0EEENS1_21CollectiveEpilogueFwdINS6_IJS8_SA_S9_EEENS6_IJNS7_ILi1EEESI_SI_EEESC_SE_Li128ELb1ELb1ELb0ELb0EEENS1_19SingleTileSchedulerILb1ELb0ELb1ELi128EEEEEEEEEvNT_6ParamsE)
        /*0048*/ 	.short	0x0210
        /*004a*/ 	.short	0x0418


	//----- nvinfo : EIATTR_SW_WAR
	.align		4
.L_176:
        /*004c*/ 	.byte	0x04, 0x36
        /*004e*/ 	.short	(.L_178 - .L_177)
.L_177:
        /*0050*/ 	.word	0x00000008
.L_178:


//--------------------- .nv.info._ZN7cutlass13device_kernelIN5flash19enable_sm80_to_sm89INS1_16FlashAttnFwdSm80INS1_25CollectiveMainloopFwdSm80ILi4ELi1ELb0EN4cute5tupleIJNS5_1CILi128EEENS7_ILi48EEENS7_ILi96EEEEEELi96ENS_10bfloat16_tEfNS_4arch4Sm80ELb0ELb1ELb1ELb1ELb0ELb1ELb1ELb0EEENS1_21CollectiveEpilogueFwdINS6_IJS8_SA_S9_EEENS6_IJNS7_ILi1EEESI_SI_EEESC_SE_Li128ELb1ELb1ELb0ELb0EEENS1_19SingleTileSchedulerILb1ELb0ELb1ELi128EEEEEEEEEvNT_6ParamsE --------------------------
	.section	.nv.info._ZN7cutlass13device_kernelIN5flash19enable_sm80_to_sm89INS1_16FlashAttnFwdSm80INS1_25CollectiveMainloopFwdSm80ILi4ELi1ELb0EN4cute5tupleIJNS5_1CILi128EEENS7_ILi48EEENS7_ILi96EEEEEELi96ENS_10bfloat16_tEfNS_4arch4Sm80ELb0ELb1ELb1ELb1ELb0ELb1ELb1ELb0EEENS1_21CollectiveEpilogueFwdINS6_IJS8_SA_S9_EEENS6_IJNS7_ILi1EEESI_SI_EEESC_SE_Li128ELb1ELb1ELb0ELb0EEENS1_19SingleTileSchedulerILb1ELb0ELb1ELi128EEEEEEEEEvNT_6ParamsE,"",@"SHT_CUDA_INFO"
	.sectionflags	@""
	.align	4


	//----- nvinfo : EIATTR_CUDA_API_VERSION
	.align		4
        /*0000*/ 	.byte	0x04, 0x37
        /*0002*/ 	.short	(.L_180 - .L_179)
.L_179:
        /*0004*/ 	.word	0x00000082


	//----- nvinfo : EIATTR_KPARAM_INFO
	.align		4
.L_180:
        /*0008*/ 	.byte	0x04, 0x17
        /*000a*/ 	.short	(.L_182 - .L_181)
.L_181:
        /*000c*/ 	.word	0x00000000
        /*0010*/ 	.short	0x0000
        /*0012*/ 	.short	0x0000
        /*0014*/ 	.byte	0x00, 0xf0, 0x61, 0x10


	//----- nvinfo : EIATTR_SPARSE_MMA_MASK
	.align		4
.L_182:
        /*0018*/ 	.byte	0x03, 0x50
        /*001a*/ 	.short	0x0000


	//----- nvinfo : EIATTR_MAXREG_COUNT
	.align		4
        /*001c*/ 	.byte	0x03, 0x1b
        /*001e*/ 	.short	0x00ff


	//----- nvinfo : EIATTR_MERCURY_ISA_VERSION
	.align		4
        /*0020*/ 	.byte	0x03, 0x5f
        /*0022*/ 	.short	0x0101


	//----- nvinfo : EIATTR_EXIT_INSTR_OFFSETS
	.align		4
        /*0024*/ 	.byte	0x04, 0x1c
        /*0026*/ 	.short	(.L_184 - .L_183)


	//   ....[0]....
.L_183:
        /*0028*/ 	.word	0x00000010


	//----- nvinfo : EIATTR_MAX_THREADS
	.align		4
.L_184:
        /*002c*/ 	.byte	0x04, 0x05
        /*002e*/ 	.short	(.L_186 - .L_185)
.L_185:
        /*0030*/ 	.word	0x00000080
        /*0034*/ 	.word	0x00000001
        /*0038*/ 	.word	0x00000001


	//----- nvinfo : EIATTR_CBANK_PARAM_SIZE
	.align		4
.L_186:
        /*003c*/ 	.byte	0x03, 0x19
        /*003e*/ 	.short	0x0418


	//----- nvinfo : EIATTR_PARAM_CBANK
	.align		4
        /*0040*/ 	.byte	0x04, 0x0a
        /*0042*/ 	.short	(.L_188 - .L_187)
	.align		4
.L_187:
        /*0044*/ 	.word	index@(.nv.constant0._ZN7cutlass13device_kernelIN5flash19enable_sm80_to_sm89INS1_16FlashAttnFwdSm80INS1_25CollectiveMainloopFwdSm80ILi4ELi1ELb0EN4cute5tupleIJNS5_1CILi128EEENS7_ILi48EEENS7_ILi96EEEEEELi96ENS_10bfloat16_tEfNS_4arch4Sm80ELb0ELb1ELb1ELb1ELb0ELb1ELb1ELb0EEENS1_21CollectiveEpilogueFwdINS6_IJS8_SA_S9_EEENS6_IJNS7_ILi1EEESI_SI_EEESC_SE_Li128ELb1ELb1ELb0ELb0EEENS1_19SingleTileSchedulerILb1ELb0ELb1ELi128EEEEEEEEEvNT_6ParamsE)
        /*0048*/ 	.short	0x0210
        /*004a*/ 	.short	0x0418


	//----- nvinfo : EIATTR_SW_WAR
	.align		4
.L_188:
        /*004c*/ 	.byte	0x04, 0x36
        /*004e*/ 	.short	(.L_190 - .L_189)
.L_189:
        /*0050*/ 	.word	0x00000008
.L_190:


//--------------------- .nv.info._ZN7cutlass13device_kernelIN5flash19enable_sm80_to_sm89INS1_16FlashAttnFwdSm80INS1_25CollectiveMainloopFwdSm80ILi4ELi1ELb0EN4cute5tupleIJNS5_1CILi128EEENS7_ILi64EEENS7_ILi96EEEEEELi96ENS_10bfloat16_tEfNS_4arch4Sm80ELb1ELb0ELb1ELb0ELb0ELb0ELb1ELb0EEENS1_21CollectiveEpilogueFwdINS6_IJS8_SA_S9_EEENS6_IJNS7_ILi1EEESI_SI_EEESC_SE_Li128ELb0ELb1ELb0ELb0EEENS1_30DynamicPersistentTileSchedulerILi128ELi128ELb0ELb1ELb0EEEEEEEEEvNT_6ParamsE --------------------------
	.section	.nv.info._ZN7cutlass13device_kernelIN5flash19enable_sm80_to_sm89INS1_16FlashAttnFwdSm80INS1_25CollectiveMainloopFwdSm80ILi4ELi1ELb0EN4cute5tupleIJNS5_1CILi128EEENS7_ILi64EEENS7_ILi96EEEEEELi96ENS_10bfloat16_tEfNS_4arch4Sm80ELb1ELb0ELb1ELb0ELb0ELb0ELb1ELb0EEENS1_21CollectiveEpilogueFwdINS6_IJS8_SA_S9_EEENS6_IJNS7_ILi1EEESI_SI_EEESC_SE_Li128ELb0ELb1ELb0ELb0EEENS1_30DynamicPersistentTileSchedulerILi128ELi128ELb0ELb1ELb0EEEEEEEEEvNT_6ParamsE,"",@"SHT_CUDA_INFO"
	.sectionflags	@""
	.align	4


	//----- nvinfo : EIATTR_CUDA_API_VERSION
	.align		4
        /*0000*/ 	.byte	0x04, 0x37
        /*0002*/ 	.short	(.L_192 - .L_191)
.L_191:
        /*0004*/ 	.word	0x00000082


	//----- nvinfo : EIATTR_KPARAM_INFO
	.align		4
.L_192:
        /*0008*/ 	.byte	0x04, 0x17
        /*000a*/ 	.short	(.L_194 - .L_193)
.L_193:
        /*000c*/ 	.word	0x00000000
        /*0010*/ 	.short	0x0000
        /*0012*/ 	.short	0x0000
        /*0014*/ 	.byte	0x00, 0xf0, 0xa1, 0x10


	//----- nvinfo : EIATTR_SPARSE_MMA_MASK
	.align		4
.L_194:
        /*0018*/ 	.byte	0x03, 0x50
        /*001a*/ 	.short	0x0000


	//----- nvinfo : EIATTR_MAXREG_COUNT
	.align		4
        /*001c*/ 	.byte	0x03, 0x1b
        /*001e*/ 	.short	0x00ff


	//----- nvinfo : EIATTR_MERCURY_ISA_VERSION
	.align		4
        /*0020*/ 	.byte	0x03, 0x5f
        /*0022*/ 	.short	0x0101


	//----- nvinfo : EIATTR_EXIT_INSTR_OFFSETS
	.align		4
        /*0024*/ 	.byte	0x04, 0x1c
        /*0026*/ 	.short	(.L_196 - .L_195)


	//   ....[0]....
.L_195:
        /*0028*/ 	.word	0x00000010


	//----- nvinfo : EIATTR_MAX_THREADS
	.align		4
.L_196:
        /*002c*/ 	.byte	0x04, 0x05
        /*002e*/ 	.short	(.L_198 - .L_197)
.L_197:
        /*0030*/ 	.word	0x00000080
        /*0034*/ 	.word	0x00000001
        /*0038*/ 	.word	0x00000001


	//----- nvinfo : EIATTR_CBANK_PARAM_SIZE
	.align		4
.L_198:
        /*003c*/ 	.byte	0x03, 0x19
        /*003e*/ 	.short	0x0428


	//----- nvinfo : EIATTR_PARAM_CBANK
	.align		4
        /*0040*/ 	.byte	0x04, 0x0a
        /*0042*/ 	.short	(.L_200 - .L_199)
	.align		4
.L_199:
        /*0044*/ 	.word	index@(.nv.constant0._ZN7cutlass13device_kernelIN5flash19enable_sm80_to_sm89INS1_16FlashAttnFwdSm80INS1_25CollectiveMainloopFwdSm80ILi4ELi1ELb0EN4cute5tupleIJNS5_1CILi128EEENS7_ILi64EEENS7_ILi96EEEEEELi96ENS_10bfloat16_tEfNS_4arch4Sm80ELb1ELb0ELb1ELb0ELb0ELb0ELb1ELb0EEENS1_21CollectiveEpilogueFwdINS6_IJS8_SA_S9_EEENS6_IJNS7_ILi1EEESI_SI_EEESC_SE_Li128ELb0ELb1ELb0ELb0EEENS1_30DynamicPersistentTileSchedulerILi128ELi128ELb0ELb1ELb0EEEEEEEEEvNT_6ParamsE)
        /*0048*/ 	.short	0x0210
        /*004a*/ 	.short	0x0428


	//----- nvinfo : EIATTR_SW_WAR
	.align		4
.L_200:
        /*004c*/ 	.byte	0x04, 0x36
        /*004e*/ 	.short	(.L_202 - .L_201)
.L_201:
        /*0050*/ 	.word	0x00000008
.L_202:


//--------------------- .nv.info._ZN7cutlass13device_kernelIN5flash19enable_sm80_to_sm89INS1_16FlashAttnFwdSm80INS1_25CollectiveMainloopFwdSm80ILi4ELi1ELb0EN4cute5tupleIJNS5_1CILi128EEENS7_ILi64EEENS7_ILi96EEEEEELi96ENS_10bfloat16_tEfNS_4arch4Sm80ELb1ELb0ELb1ELb1ELb0ELb0ELb1ELb0EEENS1_21CollectiveEpilogueFwdINS6_IJS8_SA_S9_EEENS6_IJNS7_ILi1EEESI_SI_EEESC_SE_Li128ELb1ELb1ELb0ELb0EEENS1_19SingleTileSchedulerILb1ELb0ELb1ELi128EEEEEEEEEvNT_6ParamsE --------------------------
	.section	.nv.info._ZN7cutlass13device_kernelIN5flash19enable_sm80_to_sm89INS1_16FlashAttnFwdSm80INS1_25CollectiveMainloopFwdSm80ILi4ELi1ELb0EN4cute5tupleIJNS5_1CILi128EEENS7_ILi64EEENS7_ILi96EEEEEELi96ENS_10bfloat16_tEfNS_4arch4Sm80ELb1ELb0ELb1ELb1ELb0ELb0ELb1ELb0EEENS1_21CollectiveEpilogueFwdINS6_IJS8_SA_S9_EEENS6_IJNS7_ILi1EEESI_SI_EEESC_SE_Li128ELb1ELb1ELb0ELb0EEENS1_19SingleTileSchedulerILb1ELb0ELb1ELi128EEEEEEEEEvNT_6ParamsE,"",@"SHT_CUDA_INFO"
	.sectionflags	@""
	.align	4


	//----- nvinfo : EIATTR_CUDA_API_VERSION
	.align		4
        /*0000*/ 	.byte	0x04, 0x37
        /*0002*/ 	.short	(.L_204 - .L_203)
.L_203:
        /*0004*/ 	.word	0x00000082


	//----- nvinfo : EIATTR_KPARAM_INFO
	.align		4
.L_204:
        /*0008*/ 	.byte	0x04, 0x17
        /*000a*/ 	.short	(.L_206 - .L_205)
.L_205:
        /*000c*/ 	.word	0x00000000
        /*0010*/ 	.short	0x0000
        /*0012*/ 	.short	0x0000
        /*0014*/ 	.byte	0x00, 0xf0, 0x61, 0x10


	//----- nvinfo : EIATTR_SPARSE_MMA_MASK
	.align		4
.L_206:
        /*0018*/ 	.byte	0x03, 0x50
        /*001a*/ 	.short	0x0000


	//----- nvinfo : EIATTR_MAXREG_COUNT
	.align		4
        /*001c*/ 	.byte	0x03, 0x1b
        /*001e*/ 	.short	0x00ff


	//----- nvinfo : EIATTR_MERCURY_ISA_VERSION
	.align		4
        /*0020*/ 	.byte	0x03, 0x5f
        /*0022*/ 	.short	0x0101


	//----- nvinfo : EIATTR_EXIT_INSTR_OFFSETS
	.align		4
        /*0024*/ 	.byte	0x04, 0x1c
        /*0026*/ 	.short	(.L_208 - .L_207)


	//   ....[0]....
.L_207:
        /*0028*/ 	.word	0x00000010


	//----- nvinfo : EIATTR_MAX_THREADS
	.align		4
.L_208:
        /*002c*/ 	.byte	0x04, 0x05
        /*002e*/ 	.short	(.L_210 - .L_209)
.L_209:
        /*0030*/ 	.word	0x00000080
        /*0034*/ 	.word	0x00000001
        /*0038*/ 	.word	0x00000001


	//----- nvinfo : EIATTR_CBANK_PARAM_SIZE
	.align		4
.L_210:
        /*003c*/ 	.byte	0x03, 0x19
        /*003e*/ 	.short	0x0418


	//----- nvinfo : EIATTR_PARAM_CBANK
	.align		4
        /*0040*/ 	.byte	0x04, 0x0a
        /*0042*/ 	.short	(.L_212 - .L_211)
	.align		4
.L_211:
        /*0044*/ 	.word	index@(.nv.constant0._ZN7cutlass13device_kernelIN5flash19enable_sm80_to_sm89INS1_16FlashAttnFwdSm80INS1_25CollectiveMainloopFwdSm80ILi4ELi1ELb0EN4cute5tupleIJNS5_1CILi128EEENS7_ILi64EEENS7_ILi96EEEEEELi96ENS_10bfloat16_tEfNS_4arch4Sm80ELb1ELb0ELb1ELb1ELb0ELb0ELb1ELb0EEENS1_21CollectiveEpilogueFwdINS6_IJS8_SA_S9_EEENS6_IJNS7_ILi1EEESI_SI_EEESC_SE_Li128ELb1ELb1ELb0ELb0EEENS1_19SingleTileSchedulerILb1ELb0ELb1ELi128EEEEEEEEEvNT_6ParamsE)
        /*0048*/ 	.short	0x0210
        /*004a*/ 	.short	0x0418


	//----- nvinfo : EIATTR_SW_WAR
	.align		4
.L_212:
        /*004c*/ 	.byte	0x04, 0x36
        /*004e*/ 	.short	(.L_214 - .L_213)
.L_213:
        /*0050*/ 	.word	0x00000008
.L_214:


//--------------------- .nv.info._ZN7cutlass13device_kernelIN5flash19enable_sm80_to_sm89INS1_16FlashAttnFwdSm80INS1_25CollectiveMainloopFwdSm80ILi4ELi1ELb0EN4cute5tupleIJNS5_1CILi128EEENS7_ILi64EEENS7_ILi96EEEEEELi96ENS_10bfloat16_tEfNS_4arch4Sm80ELb1ELb0ELb1ELb1ELb0ELb1ELb1ELb0EEENS1_21CollectiveEpilogueFwdINS6_IJS8_SA_S9_EEENS6_IJNS7_ILi1EEESI_SI_EEESC_SE_Li128ELb1ELb1ELb0ELb0EEENS1_19SingleTileSchedulerILb1ELb0ELb1ELi128EEEEEEEEEvNT_6ParamsE --------------------------
	.section	.nv.info._ZN7cutlass13device_kernelIN5flash19enable_sm80_to_sm89INS1_16FlashAttnFwdSm80INS1_25CollectiveMainloopFwdSm80ILi4ELi1ELb0EN4cute5tupleIJNS5_1CILi128EEENS7_ILi64EEENS7_ILi96EEEEEELi96ENS_10bfloat16_tEfNS_4arch4Sm80ELb1ELb0ELb1ELb1ELb0ELb1ELb1ELb0EEENS1_21CollectiveEpilogueFwdINS6_IJS8_SA_S9_EEENS6_IJNS7_ILi1EEESI_SI_EEESC_SE_Li128ELb1ELb1ELb0ELb0EEENS1_19SingleTileSchedulerILb1ELb0ELb1ELi128EEEEEEEEEvNT_6ParamsE,"",@"SHT_CUDA_INFO"
	.sectionflags	@""
	.align	4


	//----- nvinfo : EIATTR_CUDA_API_VERSION
	.align		4
        /*0000*/ 	.byte	0x04, 0x37
        /*0002*/ 	.short	(.L_216 - .L_215)
.L_215:
        /*0004*/ 	.word	0x00000082


	//----- nvinfo : EIATTR_KPARAM_INFO
	.align		4
.L_216:
        /*0008*/ 	.byte	0x04, 0x17
        /*000a*/ 	.short	(.L_218 - .L_217)
.L_217:
        /*000c*/ 	.word	0x00000000
        /*0010*/ 	.short	0x0000
        /*0012*/ 	.short	0x0000
        /*0014*/ 	.byte	0x00, 0xf0, 0x61, 0x10


	//----- nvinfo : EIATTR_SPARSE_MMA_MASK
	.align		4
.L_218:
        /*0018*/ 	.byte	0x03, 0x50
        /*001a*/ 	.short	0x0000


	//----- nvinfo : EIATTR_MAXREG_COUNT
	.align		4
        /*001c*/ 	.byte	0x03, 0x1b
        /*001e*/ 	.short	0x00ff


	//----- nvinfo : EIATTR_MERCURY_ISA_VERSION
	.align		4
        /*0020*/ 	.byte	0x03, 0x5f
        /*0022*/ 	.short	0x0101


	//----- nvinfo : EIATTR_EXIT_INSTR_OFFSETS
	.align		4
        /*0024*/ 	.byte	0x04, 0x1c
        /*0026*/ 	.short	(.L_220 - .L_219)


	//   ....[0]....
.L_219:
        /*0028*/ 	.word	0x00000010


	//----- nvinfo : EIATTR_MAX_THREADS
	.align		4
.L_220:
        /*002c*/ 	.byte	0x04, 0x05
        /*002e*/ 	.short	(.L_222 - .L_221)
.L_221:
        /*0030*/ 	.word	0x00000080
        /*0034*/ 	.word	0x00000001
        /*0038*/ 	.word	0x00000001


	//----- nvinfo : EIATTR_CBANK_PARAM_SIZE
	.align		4
.L_222:
        /*003c*/ 	.byte	0x03, 0x19
        /*003e*/ 	.short	0x0418


	//----- nvinfo : EIATTR_PARAM_CBANK
	.align		4
        /*0040*/ 	.byte	0x04, 0x0a
        /*0042*/ 	.short	(.L_224 - .L_223)
	.align		4
.L_223:
        /*0044*/ 	.word	index@(.nv.constant0._ZN7cutlass13device_kernelIN5flash19enable_sm80_to_sm89INS1_16FlashAttnFwdSm80INS1_25CollectiveMainloopFwdSm80ILi4ELi1ELb0EN4cute5tupleIJNS5_1CILi128EEENS7_ILi64EEENS7_ILi96EEEEEELi96ENS_10bfloat16_tEfNS_4arch4Sm80ELb1ELb0ELb1ELb1ELb0ELb1ELb1ELb0EEENS1_21CollectiveEpilogueFwdINS6_IJS8_SA_S9_EEENS6_IJNS7_ILi1EEESI_SI_EEESC_SE_Li128ELb1ELb1ELb0ELb0EEENS1_19SingleTileSchedulerILb1ELb0ELb1ELi128EEEEEEEEEvNT_6ParamsE)
        /*0048*/ 	.short	0x0210
        /*004a*/ 	.short	0x0418


	//----- nvinfo : EIATTR_SW_WAR
	.align		4
.L_224:
        /*004c*/ 	.byte	0x04, 0x36
        /*004e*/ 	.short	(.L_226 - .L_225)
.L_225:
        /*0050*/ 	.word	0x00000008
.L_226:


//--------------------- .nv.info._ZN7cutlass13device_kernelIN5flash19enable_sm80_to_sm89INS1_16FlashAttnFwdSm80INS1_25CollectiveMainloopFwdSm80ILi4ELi1ELb0EN4cute5tupleIJNS5_1CILi128EEENS7_ILi64EEENS7_ILi96EEEEEELi96ENS_10bfloat16_tEfNS_4arch4Sm80ELb0ELb0ELb0ELb0ELb0ELb0ELb1ELb0EEENS1_21CollectiveEpilogueFwdINS6_IJS8_SA_S9_EEENS6_IJNS7_ILi1EEESI_SI_EEESC_SE_Li128ELb0ELb1ELb0ELb0EEENS1_19SingleTileSchedulerILb0ELb0ELb1ELi128EEEEEEEEEvNT_6ParamsE --------------------------
	.section	.nv.info._ZN7cutlass13device_kernelIN5flash19enable_sm80_to_sm89INS1_16FlashAttnFwdSm80INS1_25CollectiveMainloopFwdSm80ILi4ELi1ELb0EN4cute5tupleIJNS5_1CILi128EEENS7_ILi64EEENS7_ILi96EEEEEELi96ENS_10bfloat16_tEfNS_4arch4Sm80ELb0ELb0ELb0ELb0ELb0ELb0ELb1ELb0EEENS1_21CollectiveEpilogueFwdINS6_IJS8_SA_S9_EEENS6_IJNS7_ILi1EEESI_SI_EEESC_SE_Li128ELb0ELb1ELb0ELb0EEENS1_19SingleTileSchedulerILb0ELb0ELb1ELi128EEEEEEEEEvNT_6ParamsE,"",@"SHT_CUDA_INFO"
	.sectionflags	@""
	.align	4


	//----- nvinfo : EIATTR_CUDA_API_VERSION
	.align		4
        /*0000*/ 	.byte	0x04, 0x37
        /*0002*/ 	.short	(.L_228 - .L_227)
.L_227:
        /*0004*/ 	.word	0x00000082


	//----- nvinfo : EIATTR_KPARAM_INFO
	.align		4
.L_228:
        /*0008*/ 	.byte	0x04, 0x17
        /*000a*/ 	.short	(.L_230 - .L_229)
.L_229:
        /*000c*/ 	.word	0x00000000
        /*0010*/ 	.short	0x0000
        /*0012*/ 	.short	0x0000
        /*0014*/ 	.byte	0x00, 0xf0, 0x61, 0x10


	//----- nvinfo : EIATTR_SPARSE_MMA_MASK
	.align		4
.L_230:
        /*0018*/ 	.byte	0x03, 0x50
        /*001a*/ 	.short	0x0000


	//----- nvinfo : EIATTR_MAXREG_COUNT
	.align		4
        /*001c*/ 	.byte	0x03, 0x1b
        /*001e*/ 	.short	0x00ff


	//----- nvinfo : EIATTR_MERCURY_ISA_VERSION
	.align		4
        /*0020*/ 	.byte	0x03, 0x5f
        /*0022*/ 	.short	0x0101


	//----- nvinfo : EIATTR_EXIT_INSTR_OFFSETS
	.align		4
        /*0024*/ 	.byte	0x04, 0x1c
        /*0026*/ 	.short	(.L_232 - .L_231)


	//   ....[0]....
.L_231:
        /*0028*/ 	.word	0x00000010


	//----- nvinfo : EIATTR_MAX_THREADS
	.align		4
.L_232:
        /*002c*/ 	.byte	0x04, 0x05
        /*002e*/ 	.short	(.L_234 - .L_233)
.L_233:
        /*0030*/ 	.word	0x00000080
        /*0034*/ 	.word	0x00000001
        /*0038*/ 	.word	0x00000001


	//----- nvinfo : EIATTR_CBANK_PARAM_SIZE
	.align		4
.L_234:
        /*003c*/ 	.byte	0x03, 0x19
        /*003e*/ 	.short	0x0418


	//----- nvinfo : EIATTR_PARAM_CBANK
	.align		4
        /*0040*/ 	.byte	0x04, 0x0a
        /*0042*/ 	.short	(.L_236 - .L_235)
	.align		4
.L_235:
        /*0044*/ 	.word	index@(.nv.constant0._ZN7cutlass13device_kernelIN5flash19enable_sm80_to_sm89INS1_16FlashAttnFwdSm80INS1_25CollectiveMainloopFwdSm80ILi4ELi1ELb0EN4cute5tupleIJNS5_1CILi128EEENS7_ILi64EEENS7_ILi96EEEEEELi96ENS_10bfloat16_tEfNS_4arch4Sm80ELb0ELb0ELb0ELb0ELb0ELb0ELb1ELb0EEENS1_21CollectiveEpilogueFwdINS6_IJS8_SA_S9_EEENS6_IJNS7_ILi1EEESI_SI_EEESC_SE_Li128ELb0ELb1ELb0ELb0EEENS1_19SingleTileSchedulerILb0ELb0ELb1ELi128EEEEEEEEEvNT_6ParamsE)
        /*0048*/ 	.short	0x0210
        /*004a*/ 	.short	0x0418


	//----- nvinfo : EIATTR_SW_WAR
	.align		4
.L_236:
        /*004c*/ 	.byte	0x04, 0x36
        /*004e*/ 	.short	(.L_238 - .L_237)
.L_237:
        /*0050*/ 	.word	0x00000008
.L_238:


//--------------------- .nv.info._ZN7cutlass13device_kernelIN5flash19enable_sm80_to_sm89INS1_16FlashAttnFwdSm80INS1_25CollectiveMainloopFwdSm80ILi4ELi1ELb0EN4cute5tupleIJNS5_1CILi128EEENS7_ILi64EEENS7_ILi96EEEEEELi96ENS_10bfloat16_tEfNS_4arch4Sm80ELb0ELb0ELb0ELb1ELb0ELb0ELb1ELb0EEENS1_21CollectiveEpilogueFwdINS6_IJS8_SA_S9_EEENS6_IJNS7_ILi1EEESI_SI_EEESC_SE_Li128ELb1ELb1ELb0ELb0EEENS1_19SingleTileSchedulerILb1ELb0ELb1ELi128EEEEEEEEEvNT_6ParamsE --------------------------
	.section	.nv.info._ZN7cutlass13device_kernelIN5flash19enable_sm80_to_sm89INS1_16FlashAttnFwdSm80INS1_25CollectiveMainloopFwdSm80ILi4ELi1ELb0EN4cute5tupleIJNS5_1CILi128EEENS7_ILi64EEENS7_ILi96EEEEEELi96ENS_10bfloat16_tEfNS_4arch4Sm80ELb0ELb0ELb0ELb1ELb0ELb0ELb1ELb0EEENS1_21CollectiveEpilogueFwdINS6_IJS8_SA_S9_EEENS6_IJNS7_ILi1EEESI_SI_EEESC_SE_Li128ELb1ELb1ELb0ELb0EEENS1_19SingleTileSchedulerILb1ELb0ELb1ELi128EEEEEEEEEvNT_6ParamsE,"",@"SHT_CUDA_INFO"
	.sectionflags	@""
	.align	4


	//----- nvinfo : EIATTR_CUDA_API_VERSION
	.align		4
        /*0000*/ 	.byte	0x04, 0x37
        /*0002*/ 	.short	(.L_240 - .L_239)
.L_239:
        /*0004*/ 	.word	0x00000082


	//----- nvinfo : EIATTR_KPARAM_INFO
	.align		4
.L_240:
        /*0008*/ 	.byte	0x04, 0x17
        /*000a*/ 	.short	(.L_242 - .L_241)
.L_241:
        /*000c*/ 	.word	0x00000000
        /*0010*/ 	.short	0x0000
        /*0012*/ 	.short	0x0000
        /*0014*/ 	.byte	0x00, 0xf0, 0x61, 0x10


	//----- nvinfo : EIATTR_SPARSE_MMA_MASK
	.align		4
.L_242:
        /*0018*/ 	.byte	0x03, 0x50
        /*001a*/ 	.short	0x0000


	//----- nvinfo : EIATTR_MAXREG_COUNT
	.align		4
        /*001c*/ 	.byte	0x03, 0x1b
        /*001e*/ 	.short	0x00ff


	//----- nvinfo : EIATTR_MERCURY_ISA_VERSION
	.align		4
        /*0020*/ 	.byte	0x03, 0x5f
        /*0022*/ 	.short	0x0101


	//----- nvinfo : EIATTR_EXIT_INSTR_OFFSETS
	.align		4
        /*0024*/ 	.byte	0x04, 0x1c
        /*0026*/ 	.short	(.L_244 - .L_243)


	//   ....[0]....
.L_243:
        /*0028*/ 	.word	0x00000010


	//----- nvinfo : EIATTR_MAX_THREADS
	.align		4
.L_244:
        /*002c*/ 	.byte	0x04, 0x05
        /*002e*/ 	.short	(.L_246 - .L_245)
.L_245:
        /*0030*/ 	.word	0x00000080
        /*0034*/ 	.word	0x00000001
        /*0038*/ 	.word	0x00000001


	//----- nvinfo : EIATTR_CBANK_PARAM_SIZE
	.align		4
.L_246:
        /*003c*/ 	.byte	0x03, 0x19
        /*003e*/ 	.short	0x0418


	//----- nvinfo : EIATTR_PARAM_CBANK
	.align		4
        /*0040*/ 	.byte	0x04, 0x0a
        /*0042*/ 	.short	(.L_248 - .L_247)
	.align		4
.L_247:
        /*0044*/ 	.word	index@(.nv.constant0._ZN7cutlass13device_kernelIN5flash19enable_sm80_to_sm89INS1_16FlashAttnFwdSm80INS1_25CollectiveMainloopFwdSm80ILi4ELi1ELb0EN4cute5tupleIJNS5_1CILi128EEENS7_ILi64EEENS7_ILi96EEEEEELi96ENS_10bfloat16_tEfNS_4arch4Sm80ELb0ELb0ELb0ELb1ELb0ELb0ELb1ELb0EEENS1_21CollectiveEpilogueFwdINS6_IJS8_SA_S9_EEENS6_IJNS7_ILi1EEESI_SI_EEESC_SE_Li128ELb1ELb1ELb0ELb0EEENS1_19SingleTileSchedulerILb1ELb0ELb1ELi128EEEEEEEEEvNT_6ParamsE)
        /*0048*/ 	.short	0x0210
        /*004a*/ 	.short	0x0418


	//----- nvinfo : EIATTR_SW_WAR
	.align		4
.L_248:
        /*004c*/ 	.byte	0x04, 0x36
        /*004e*/ 	.short	(.L_250 - .L_249)
.L_249:
        /*0050*/ 	.word	0x00000008
.L_250:


//--------------------- .nv.info._ZN7cutlass13device_kernelIN5flash19enable_sm80_to_sm89INS1_16FlashAttnFwdSm80INS1_25CollectiveMainloopFwdSm80ILi4ELi1ELb0EN4cute5tupleIJNS5_1CILi128EEENS7_ILi64EEENS7_ILi96EEEEEELi96ENS_10bfloat16_tEfNS_4arch4Sm80ELb0ELb0ELb0ELb1ELb0ELb1ELb1ELb0EEENS1_21CollectiveEpilogueFwdINS6_IJS8_SA_S9_EEENS6_IJNS7_ILi1EEESI_SI_EEESC_SE_Li128ELb1ELb1ELb0ELb0EEENS1_19SingleTileSchedulerILb1ELb0ELb1ELi128EEEEEEEEEvNT_6ParamsE --------------------------
	.section	.nv.info._ZN7cutlass13device_kernelIN5flash19enable_sm80_to_sm89INS1_16FlashAttnFwdSm80INS1_25CollectiveMainloopFwdSm80ILi4ELi1ELb0EN4cute5tupleIJNS5_1CILi128EEENS7_ILi64EEENS7_ILi96EEEEEELi96ENS_10bfloat16_tEfNS_4arch4Sm80ELb0ELb0ELb0ELb1ELb0ELb1ELb1ELb0EEENS1_21CollectiveEpilogueFwdINS6_IJS8_SA_S9_EEENS6_IJNS7_ILi1EEESI_SI_EEESC_SE_Li128ELb1ELb1ELb0ELb0EEENS1_19SingleTileSchedulerILb1ELb0ELb1ELi128EEEEEEEEEvNT_6ParamsE,"",@"SHT_CUDA_INFO"
	.sectionflags	@""
	.align	4


	//----- nvinfo : EIATTR_CUDA_API_VERSION
	.align		4
        /*0000*/ 	.byte	0x04, 0x37
        /*0002*/ 	.short	(.L_252 - .L_251)
.L_251:
        /*0004*/ 	.word	0x00000082


	//----- nvinfo : EIATTR_KPARAM_INFO
	.align		4
.L_252:
        /*0008*/ 	.byte	0x04, 0x17
        /*000a*/ 	.short	(.L_254 - .L_253)
.L_253:
        /*000c*/ 	.word	0x00000000
        /*0010*/ 	.short	0x0000
        /*0012*/ 	.short	0x0000
        /*0014*/ 	.byte	0x00, 0xf0, 0x61, 0x10


	//----- nvinfo : EIATTR_SPARSE_MMA_MASK
	.align		4
.L_254:
        /*0018*/ 	.byte	0x03, 0x50
        /*001a*/ 	.short	0x0000


	//----- nvinfo : EIATTR_MAXREG_COUNT
	.align		4
        /*001c*/ 	.byte	0x03, 0x1b
        /*001e*/ 	.short	0x00ff


	//----- nvinfo : EIATTR_MERCURY_ISA_VERSION
	.align		4
        /*0020*/ 	.byte	0x03, 0x5f
        /*0022*/ 	.short	0x0101


	//----- nvinfo : EIATTR_EXIT_INSTR_OFFSETS
	.align		4
        /*0024*/ 	.byte	0x04, 0x1c
        /*0026*/ 	.short	(.L_256 - .L_255)


	//   ....[0]....
.L_255:
        /*0028*/ 	.word	0x00000010


	//----- nvinfo : EIATTR_MAX_THREADS
	.align		4
.L_256:
        /*002c*/ 	.byte	0x04, 0x05
        /*002e*/ 	.short	(.L_258 - .L_257)
.L_257:
        /*0030*/ 	.word	0x00000080
        /*0034*/ 	.word	0x00000001
        /*0038*/ 	.word	0x00000001


	//----- nvinfo : EIATTR_CBANK_PARAM_SIZE
	.align		4
.L_258:
        /*003c*/ 	.byte	0x03, 0x19
        /*003e*/ 	.short	0x0418


	//----- nvinfo : EIATTR_PARAM_CBANK
	.align		4
        /*0040*/ 	.byte	0x04, 0x0a
        /*0042*/ 	.short	(.L_260 - .L_259)
	.align		4
.L_259:
        /*0044*/ 	.word	index@(.nv.constant0._ZN7cutlass13device_kernelIN5flash19enable_sm80_to_sm89INS1_16FlashAttnFwdSm80INS1_25CollectiveMainloopFwdSm80ILi4ELi1ELb0EN4cute5tupleIJNS5_1CILi128EEENS7_ILi64EEENS7_ILi96EEEEEELi96ENS_10bfloat16_tEfNS_4arch4Sm80ELb0ELb0ELb0ELb1ELb0ELb1ELb1ELb0EEENS1_21CollectiveEpilogueFwdINS6_IJS8_SA_S9_EEENS6_IJNS7_ILi1EEESI_SI_EEESC_SE_Li128ELb1ELb1ELb0ELb0EEENS1_19SingleTileSchedulerILb1ELb0ELb1ELi128EEEEEEEEEvNT_6ParamsE)
        /*0048*/ 	.short	0x0210
        /*004a*/ 	.short	0x0418


	//----- nvinfo : EIATTR_SW_WAR
	.align		4
.L_260:
        /*004c*/ 	.byte	0x04, 0x36
        /*004e*/ 	.short	(.L_262 - .L_261)
.L_261:
        /*0050*/ 	.word	0x00000008
.L_262:


//--------------------- .nv.info._ZN7cutlass13device_kernelIN5flash19enable_sm80_to_sm89INS1_16FlashAttnFwdSm80INS1_25CollectiveMainloopFwdSm80ILi4ELi1ELb0EN4cute5tupleIJNS5_1CILi128EEENS7_ILi48EEENS7_ILi96EEEEEELi96ENS_10bfloat16_tEfNS_4arch4Sm80ELb0ELb1ELb0ELb0ELb0ELb0ELb1ELb0EEENS1_21CollectiveEpilogueFwdINS6_IJS8_SA_S9_EEENS6_IJNS7_ILi1EEESI_SI_EEESC_SE_Li128ELb0ELb1ELb0ELb0EEENS1_19SingleTileSchedulerILb0ELb0ELb1ELi128EEEEEEEEEvNT_6ParamsE --------------------------
	.section	.nv.info._ZN7cutlass13device_kernelIN5flash19enable_sm80_to_sm89INS1_16FlashAttnFwdSm80INS1_25CollectiveMainloopFwdSm80ILi4ELi1ELb0EN4cute5tupleIJNS5_1CILi128EEENS7_ILi48EEENS7_ILi96EEEEEELi96ENS_10bfloat16_tEfNS_4arch4Sm80ELb0ELb1ELb0ELb0ELb0ELb0ELb1ELb0EEENS1_21CollectiveEpilogueFwdINS6_IJS8_SA_S9_EEENS6_IJNS7_ILi1EEESI_SI_EEESC_SE_Li128ELb0ELb1ELb0ELb0EEENS1_19SingleTileSchedulerILb0ELb0ELb1ELi128EEEEEEEEEvNT_6ParamsE,"",@"SHT_CUDA_INFO"
	.sectionflags	@""
	.align	4


	//----- nvinfo : EIATTR_CUDA_API_VERSION
	.align		4
        /*0000*/ 	.byte	0x04, 0x37
        /*0002*/ 	.short	(.L_264 - .L_263)
.L_263:
        /*0004*/ 	.word	0x00000082


	//----- nvinfo : EIATTR_KPARAM_INFO
	.align		4
.L_264:
        /*0008*/ 	.byte	0x04, 0x17
        /*000a*/ 	.short	(.L_266 - .L_265)
.L_265:
        /*000c*/ 	.word	0x00000000
        /*0010*/ 	.short	0x0000
        /*0012*/ 	.short	0x0000
        /*0014*/ 	.byte	0x00, 0xf0, 0x61, 0x10


	//----- nvinfo : EIATTR_SPARSE_MMA_MASK
	.align		4
.L_266:
        /*0018*/ 	.byte	0x03, 0x50
        /*001a*/ 	.short	0x0000


	//----- nvinfo : EIATTR_MAXREG_COUNT
	.align		4
        /*001c*/ 	.byte	0x03, 0x1b
        /*001e*/ 	.short	0x00ff


	//----- nvinfo : EIATTR_MERCURY_ISA_VERSION
	.align		4
        /*0020*/ 	.byte	0x03, 0x5f
        /*0022*/ 	.short	0x0101


	//----- nvinfo : EIATTR_EXIT_INSTR_OFFSETS
	.align		4
        /*0024*/ 	.byte	0x04, 0x1c
        /*0026*/ 	.short	(.L_268 - .L_267)


	//   ....[0]....
.L_267:
        /*0028*/ 	.word	0x00000010


	//----- nvinfo : EIATTR_MAX_THREADS
	.align		4
.L_268:
        /*002c*/ 	.byte	0x04, 0x05
        /*002e*/ 	.short	(.L_270 - .L_269)
.L_269:
        /*0030*/ 	.word	0x00000080
        /*0034*/ 	.word	0x00000001
        /*0038*/ 	.word	0x00000001


	//----- nvinfo : EIATTR_CBANK_PARAM_SIZE
	.align		4
.L_270:
        /*003c*/ 	.byte	0x03, 0x19
        /*003e*/ 	.short	0x0418


	//----- nvinfo : EIATTR_PARAM_CBANK
	.align		4
        /*0040*/ 	.byte	0x04, 0x0a
        /*0042*/ 	.short	(.L_272 - .L_271)
	.align		4
.L_271:
        /*0044*/ 	.word	index@(.nv.constant0._ZN7cutlass13device_kernelIN5flash19enable_sm80_to_sm89INS1_16FlashAttnFwdSm80INS1_25CollectiveMainloopFwdSm80ILi4ELi1ELb0EN4cute5tupleIJNS5_1CILi128EEENS7_ILi48EEENS7_ILi96EEEEEELi96ENS_10bfloat16_tEfNS_4arch4Sm80ELb0ELb1ELb0ELb0ELb0ELb0ELb1ELb0EEENS1_21CollectiveEpilogueFwdINS6_IJS8_SA_S9_EEENS6_IJNS7_ILi1EEESI_SI_EEESC_SE_Li128ELb0ELb1ELb0ELb0EEENS1_19SingleTileSchedulerILb0ELb0ELb1ELi128EEEEEEEEEvNT_6ParamsE)
        /*0048*/ 	.short	0x0210
        /*004a*/ 	.short	0x0418


	//----- nvinfo : EIATTR_SW_WAR
	.align		4
.L_272:
        /*004c*/ 	.byte	0x04, 0x36
        /*004e*/ 	.short	(.L_274 - .L_273)
.L_273:
        /*0050*/ 	.word	0x00000008
.L_274:


//--------------------- .nv.info._ZN7cutlass13device_kernelIN5flash19enable_sm80_to_sm89INS1_16FlashAttnFwdSm80INS1_25CollectiveMainloopFwdSm80ILi4ELi1ELb0EN4cute5tupleIJNS5_1CILi128EEENS7_ILi48EEENS7_ILi96EEEEEELi96ENS_10bfloat16_tEfNS_4arch4Sm80ELb0ELb1ELb0ELb1ELb0ELb0ELb1ELb0EEENS1_21CollectiveEpilogueFwdINS6_IJS8_SA_S9_EEENS6_IJNS7_ILi1EEESI_SI_EEESC_SE_Li128ELb1ELb1ELb0ELb0EEENS1_19SingleTileSchedulerILb1ELb0ELb1ELi128EEEEEEEEEvNT_6ParamsE --------------------------
	.section	.nv.info._ZN7cutlass13device_kernelIN5flash19enable_sm80_to_sm89INS1_16FlashAttnFwdSm80INS1_25CollectiveMainloopFwdSm80ILi4ELi1ELb0EN4cute5tupleIJNS5_1CILi128EEENS7_ILi48EEENS7_ILi96EEEEEELi96ENS_10bfloat16_tEfNS_4arch4Sm80ELb0ELb1ELb0ELb1ELb0ELb0ELb1ELb0EEENS1_21CollectiveEpilogueFwdINS6_IJS8_SA_S9_EEENS6_IJNS7_ILi1EEESI_SI_EEESC_SE_Li128ELb1ELb1ELb0ELb0EEENS1_19SingleTileSchedulerILb1ELb0ELb1ELi128EEEEEEEEEvNT_6ParamsE,"",@"SHT_CUDA_INFO"
	.sectionflags	@""
	.align	4


	//----- nvinfo : EIATTR_CUDA_API_VERSION
	.align		4
        /*0000*/ 	.byte	0x04, 0x37
        /*0002*/ 	.short	(.L_276 - .L_275)
.L_275:
        /*0004*/ 	.word	0x00000082


	//----- nvinfo : EIATTR_KPARAM_INFO
	.align		4
.L_276:
        /*0008*/ 	.byte	0x04, 0x17
        /*000a*/ 	.short	(.L_278 - .L_277)
.L_277:
        /*000c*/ 	.word	0x00000000
        /*0010*/ 	.short	0x0000
        /*0012*/ 	.short	0x0000
        /*0014*/ 	.byte	0x00, 0xf0, 0x61, 0x10


	//----- nvinfo : EIATTR_SPARSE_MMA_MASK
	.align		4
.L_278:
        /*0018*/ 	.byte	0x03, 0x50
        /*001a*/ 	.short	0x0000


	//----- nvinfo : EIATTR_MAXREG_COUNT
	.align		4
        /*001c*/ 	.byte	0x03, 0x1b
        /*001e*/ 	.short	0x00ff


	//----- nvinfo : EIATTR_MERCURY_ISA_VERSION
	.align		4
        /*0020*/ 	.byte	0x03, 0x5f
        /*0022*/ 	.short	0x0101


	//----- nvinfo : EIATTR_EXIT_INSTR_OFFSETS
	.align		4
        /*0024*/ 	.byte	0x04, 0x1c
        /*0026*/ 	.short	(.L_280 - .L_279)


	//   ....[0]....
.L_279:
        /*0028*/ 	.word	0x00000010


	//----- nvinfo : EIATTR_MAX_THREADS
	.align		4
.L_280:
        /*002c*/ 	.byte	0x04, 0x05
        /*002e*/ 	.short	(.L_282 - .L_281)
.L_281:
        /*0030*/ 	.word	0x00000080
        /*0034*/ 	.word	0x00000001
        /*0038*/ 	.word	0x00000001


	//----- nvinfo : EIATTR_CBANK_PARAM_SIZE
	.align		4
.L_282:
        /*003c*/ 	.byte	0x03, 0x19
        /*003e*/ 	.short	0x0418


	//----- nvinfo : EIATTR_PARAM_CBANK
	.align		4
        /*0040*/ 	.byte	0x04, 0x0a
        /*0042*/ 	.short	(.L_284 - .L_283)
	.align		4
.L_283:
        /*0044*/ 	.word	index@(.nv.constant0._ZN7cutlass13device_kernelIN5flash19enable_sm80_to_sm89INS1_16FlashAttnFwdSm80INS1_25CollectiveMainloopFwdSm80ILi4ELi1ELb0EN4cute5tupleIJNS5_1CILi128EEENS7_ILi48EEENS7_ILi96EEEEEELi96ENS_10bfloat16_tEfNS_4arch4Sm80ELb0ELb1ELb0ELb1ELb0ELb0ELb1ELb0EEENS1_21CollectiveEpilogueFwdINS6_IJS8_SA_S9_EEENS6_IJNS7_ILi1EEESI_SI_EEESC_SE_Li128ELb1ELb1ELb0ELb0EEENS1_19SingleTileSchedulerILb1ELb0ELb1ELi128EEEEEEEEEvNT_6ParamsE)
        /*0048*/ 	.short	0x0210
        /*004a*/ 	.short	0x0418


	//----- nvinfo : EIATTR_SW_WAR
	.align		4
.L_284:
        /*004c*/ 	.byte	0x04, 0x36
        /*004e*/ 	.short	(.L_286 - .L_285)
.L_285:
        /*0050*/ 	.word	0x00000008
.L_286:


//--------------------- .nv.info._ZN7cutlass13device_kernelIN5flash19enable_sm80_to_sm89INS1_16FlashAttnFwdSm80INS1_25CollectiveMainloopFwdSm80ILi4ELi1ELb0EN4cute5tupleIJNS5_1CILi128EEENS7_ILi48EEENS7_ILi96EEEEEELi96ENS_10bfloat16_tEfNS_4arch4Sm80ELb0ELb1ELb0ELb1ELb0ELb1ELb1ELb0EEENS1_21CollectiveEpilogueFwdINS6_IJS8_SA_S9_EEENS6_IJNS7_ILi1EEESI_SI_EEESC_SE_Li128ELb1ELb1ELb0ELb0EEENS1_19SingleTileSchedulerILb1ELb0ELb1ELi128EEEEEEEEEvNT_6ParamsE --------------------------
	.section	.nv.info._ZN7cutlass13device_kernelIN5flash19enable_sm80_to_sm89INS1_16FlashAttnFwdSm80INS1_25CollectiveMainloopFwdSm80ILi4ELi1ELb0EN4cute5tupleIJNS5_1CILi128EEENS7_ILi48EEENS7_ILi96EEEEEELi96ENS_10bfloat16_tEfNS_4arch4Sm80ELb0ELb1ELb0ELb1ELb0ELb1ELb1ELb0EEENS1_21CollectiveEpilogueFwdINS6_IJS8_SA_S9_EEENS6_IJNS7_ILi1EEESI_SI_EEESC_SE_Li128ELb1ELb1ELb0ELb0EEENS1_19SingleTileSchedulerILb1ELb0ELb1ELi128EEEEEEEEEvNT_6ParamsE,"",@"SHT_CUDA_INFO"
	.sectionflags	@""
	.align	4


	//----- nvinfo : EIATTR_CUDA_API_VERSION
	.align		4
        /*0000*/ 	.byte	0x04, 0x37
        /*0002*/ 	.short	(.L_288 - .L_287)
.L_287:
        /*0004*/ 	.word	0x00000082


	//----- nvinfo : EIATTR_KPARAM_INFO
	.align		4
.L_288:
        /*0008*/ 	.byte	0x04, 0x17
        /*000a*/ 	.short	(.L_290 - .L_289)
.L_289:
        /*000c*/ 	.word	0x00000000
        /*0010*/ 	.short	0x0000
        /*0012*/ 	.short	0x0000
        /*0014*/ 	.byte	0x00, 0xf0, 0x61, 0x10


	//----- nvinfo : EIATTR_SPARSE_MMA_MASK
	.align		4
.L_290:
        /*0018*/ 	.byte	0x03, 0x50
        /*001a*/ 	.short	0x0000


	//----- nvinfo : EIATTR_MAXREG_COUNT
	.align		4
        /*001c*/ 	.byte	0x03, 0x1b
        /*001e*/ 	.short	0x00ff


	//----- nvinfo : EIATTR_MERCURY_ISA_VERSION
	.align		4
        /*0020*/ 	.byte	0x03, 0x5f
        /*0022*/ 	.short	0x0101


	//----- nvinfo : EIATTR_EXIT_INSTR_OFFSETS
	.align		4
        /*0024*/ 	.byte	0x04, 0x1c
        /*0026*/ 	.short	(.L_292 - .L_291)


	//   ....[0]....
.L_291:
        /*0028*/ 	.word	0x00000010


	//----- nvinfo : EIATTR_MAX_THREADS
	.align		4
.L_292:
        /*002c*/ 	.byte	0x04, 0x05
        /*002e*/ 	.short	(.L_294 - .L_293)
.L_293:
        /*0030*/ 	.word	0x00000080
        /*0034*/ 	.word	0x00000001
        /*0038*/ 	.word	0x00000001


	//----- nvinfo : EIATTR_CBANK_PARAM_SIZE
	.align		4
.L_294:
        /*003c*/ 	.byte	0x03, 0x19
        /*003e*/ 	.short	0x0418


	//----- nvinfo : EIATTR_PARAM_CBANK
	.align		4
        /*0040*/ 	.byte	0x04, 0x0a
        /*0042*/ 	.short	(.L_296 - .L_295)
	.align		4
.L_295:
        /*0044*/ 	.word	index@(.nv.constant0._ZN7cutlass13device_kernelIN5flash19enable_sm80_to_sm89INS1_16FlashAttnFwdSm80INS1_25CollectiveMainloopFwdSm80ILi4ELi1ELb0EN4cute5tupleIJNS5_1CILi128EEENS7_ILi48EEENS7_ILi96EEEEEELi96ENS_10bfloat16_tEfNS_4arch4Sm80ELb0ELb1ELb0ELb1ELb0ELb1ELb1ELb0EEENS1_21CollectiveEpilogueFwdINS6_IJS8_SA_S9_EEENS6_IJNS7_ILi1EEESI_SI_EEESC_SE_Li128ELb1ELb1ELb0ELb0EEENS1_19SingleTileSchedulerILb1ELb0ELb1ELi128EEEEEEEEEvNT_6ParamsE)
        /*0048*/ 	.short	0x0210
        /*004a*/ 	.short	0x0418


	//----- nvinfo : EIATTR_SW_WAR
	.align		4
.L_296:
        /*004c*/ 	.byte	0x04, 0x36
        /*004e*/ 	.short	(.L_298 - .L_297)
.L_297:
        /*0050*/ 	.word	0x00000008
.L_298:


//--------------------- .nv.info._ZN7cutlass13device_kernelIN5flash19enable_sm80_to_sm89INS1_16FlashAttnFwdSm80INS1_25CollectiveMainloopFwdSm80ILi4ELi1ELb0EN4cute5tupleIJNS5_1CILi128EEENS7_ILi64EEENS7_ILi96EEEEEELi96ENS_10bfloat16_tEfNS_4arch4Sm80ELb1ELb0ELb0ELb0ELb0ELb0ELb1ELb0EEENS1_21CollectiveEpilogueFwdINS6_IJS8_SA_S9_EEENS6_IJNS7_ILi1EEESI_SI_EEESC_SE_Li128ELb0ELb1ELb0ELb0EEENS1_30DynamicPersistentTileSchedulerILi128ELi128ELb0ELb1ELb0EEEEEEEEEvNT_6ParamsE --------------------------
	.section	.nv.info._ZN7cutlass13device_kernelIN5flash19enable_sm80_to_sm89INS1_16FlashAttnFwdSm80INS1_25CollectiveMainloopFwdSm80ILi4ELi1ELb0EN4cute5tupleIJNS5_1CILi128EEENS7_ILi64EEENS7_ILi96EEEEEELi96ENS_10bfloat16_tEfNS_4arch4Sm80ELb1ELb0ELb0ELb0ELb0ELb0ELb1ELb0EEENS1_21CollectiveEpilogueFwdINS6_IJS8_SA_S9_EEENS6_IJNS7_ILi1EEESI_SI_EEESC_SE_Li128ELb0ELb1ELb0ELb0EEENS1_30DynamicPersistentTileSchedulerILi128ELi128ELb0ELb1ELb0EEEEEEEEEvNT_6ParamsE,"",@"SHT_CUDA_INFO"
	.sectionflags	@""
	.align	4


	//----- nvinfo : EIATTR_CUDA_API_VERSION
	.align		4
        /*0000*/ 	.byte	0x04, 0x37
        /*0002*/ 	.short	(.L_300 - .L_299)
.L_299:
        /*0004*/ 	.word	0x00000082


	//----- nvinfo : EIATTR_KPARAM_INFO
	.align		4
.L_300:
        /*0008*/ 	.byte	0x04, 0x17
        /*000a*/ 	.short	(.L_302 - .L_301)
.L_301:
        /*000c*/ 	.word	0x00000000
        /*0010*/ 	.short	0x0000
        /*0012*/ 	.short	0x0000
        /*0014*/ 	.byte	0x00, 0xf0, 0xa1, 0x10


	//----- nvinfo : EIATTR_SPARSE_MMA_MASK
	.align		4
.L_302:
        /*0018*/ 	.byte	0x03, 0x50
        /*001a*/ 	.short	0x0000


	//----- nvinfo : EIATTR_MAXREG_COUNT
	.align		4
        /*001c*/ 	.byte	0x03, 0x1b
        /*001e*/ 	.short	0x00ff


	//----- nvinfo : EIATTR_MERCURY_ISA_VERSION
	.align		4
        /*0020*/ 	.byte	0x03, 0x5f
        /*0022*/ 	.short	0x0101


	//----- nvinfo : EIATTR_EXIT_INSTR_OFFSETS
	.align		4
        /*0024*/ 	.byte	0x04, 0x1c
        /*0026*/ 	.short	(.L_304 - .L_303)


	//   ....[0]....
.L_303:
        /*0028*/ 	.word	0x00000010


	//----- nvinfo : EIATTR_MAX_THREADS
	.align		4
.L_304:
        /*002c*/ 	.byte	0x04, 0x05
        /*002e*/ 	.short	(.L_306 - .L_305)
.L_305:
        /*0030*/ 	.word	0x00000080
        /*0034*/ 	.word	0x00000001
        /*0038*/ 	.word	0x00000001


	//----- nvinfo : EIATTR_CBANK_PARAM_SIZE
	.align		4
.L_306:
        /*003c*/ 	.byte	0x03, 0x19
        /*003e*/ 	.short	0x0428


	//----- nvinfo : EIATTR_PARAM_CBANK
	.align		4
        /*0040*/ 	.byte	0x04, 0x0a
        /*0042*/ 	.short	(.L_308 - .L_307)
	.align		4
.L_307:
        /*0044*/ 	.word	index@(.nv.constant0._ZN7cutlass13device_kernelIN5flash19enable_sm80_to_sm89INS1_16FlashAttnFwdSm80INS1_25CollectiveMainloopFwdSm80ILi4ELi1ELb0EN4cute5tupleIJNS5_1CILi128EEENS7_ILi64EEENS7_ILi96EEEEEELi96ENS_10bfloat16_tEfNS_4arch4Sm80ELb1ELb0ELb0ELb0ELb0ELb0ELb1ELb0EEENS1_21CollectiveEpilogueFwdINS6_IJS8_SA_S9_EEENS6_IJNS7_ILi1EEESI_SI_EEESC_SE_Li128ELb0ELb1ELb0ELb0EEENS1_30DynamicPersistentTileSchedulerILi128ELi128ELb0ELb1ELb0EEEEEEEEEvNT_6ParamsE)
        /*0048*/ 	.short	0x0210
        /*004a*/ 	.short	0x0428


	//----- nvinfo : EIATTR_SW_WAR
	.align		4
.L_308:
        /*004c*/ 	.byte	0x04, 0x36
        /*004e*/ 	.short	(.L_310 - .L_309)
.L_309:
        /*0050*/ 	.word	0x00000008
.L_310:


//--------------------- .nv.info._ZN7cutlass13device_kernelIN5flash19enable_sm80_to_sm89INS1_16FlashAttnFwdSm80INS1_25CollectiveMainloopFwdSm80ILi4ELi1ELb0EN4cute5tupleIJNS5_1CILi128EEENS7_ILi64EEENS7_ILi96EEEEEELi96ENS_10bfloat16_tEfNS_4arch4Sm80ELb1ELb0ELb0ELb1ELb0ELb0ELb1ELb0EEENS1_21CollectiveEpilogueFwdINS6_IJS8_SA_S9_EEENS6_IJNS7_ILi1EEESI_SI_EEESC_SE_Li128ELb1ELb1ELb0ELb0EEENS1_19SingleTileSchedulerILb1ELb0ELb1ELi128EEEEEEEEEvNT_6ParamsE --------------------------
	.section	.nv.info._ZN7cutlass13device_kernelIN5flash19enable_sm80_to_sm89INS1_16FlashAttnFwdSm80INS1_25CollectiveMainloopFwdSm80ILi4ELi1ELb0EN4cute5tupleIJNS5_1CILi128EEENS7_ILi64EEENS7_ILi96EEEEEELi96ENS_10bfloat16_tEfNS_4arch4Sm80ELb1ELb0ELb0ELb1ELb0ELb0ELb1ELb0EEENS1_21CollectiveEpilogueFwdINS6_IJS8_SA_S9_EEENS6_IJNS7_ILi1EEESI_SI_EEESC_SE_Li128ELb1ELb1ELb0ELb0EEENS1_19SingleTileSchedulerILb1ELb0ELb1ELi128EEEEEEEEEvNT_6ParamsE,"",@"SHT_CUDA_INFO"
	.sectionflags	@""
	.align	4


	//----- nvinfo : EIATTR_CUDA_API_VERSION
	.align		4
        /*0000*/ 	.byte	0x04, 0x37
        /*0002*/ 	.short	(.L_312 - .L_311)
.L_311:
        /*0004*/ 	.word	0x00000082


	//----- nvinfo : EIATTR_KPARAM_INFO
	.align		4
.L_312:
        /*0008*/ 	.byte	0x04, 0x17
        /*000a*/ 	.short	(.L_314 - .L_313)
.L_313:
        /*000c*/ 	.word	0x00000000
        /*0010*/ 	.short	0x0000
        /*0012*/ 	.short	0x0000
        /*0014*/ 	.byte	0x00, 0xf0, 0x61, 0x10


	//----- nvinfo : EIATTR_SPARSE_MMA_MASK
	.align		4
.L_314:
        /*0018*/ 	.byte	0x03, 0x50
        /*001a*/ 	.short	0x0000


	//----- nvinfo : EIATTR_MAXREG_COUNT
	.align		4
        /*001c*/ 	.byte	0x03, 0x1b
        /*001e*/ 	.short	0x00ff


	//----- nvinfo : EIATTR_MERCURY_ISA_VERSION
	.align		4
        /*0020*/ 	.byte	0x03, 0x5f
        /*0022*/ 	.short	0x0101


	//----- nvinfo : EIATTR_EXIT_INSTR_OFFSETS
	.align		4
        /*0024*/ 	.byte	0x04, 0x1c
        /*0026*/ 	.short	(.L_316 - .L_315)


	//   ....[0]....
.L_315:
        /*0028*/ 	.word	0x00000010


	//----- nvinfo : EIATTR_MAX_THREADS
	.align		4
.L_316:
        /*002c*/ 	.byte	0x04, 0x05
        /*002e*/ 	.short	(.L_318 - .L_317)
.L_317:
        /*0030*/ 	.word	0x00000080
        /*0034*/ 	.word	0x00000001
        /*0038*/ 	.word	0x00000001


	//----- nvinfo : EIATTR_CBANK_PARAM_SIZE
	.align		4
.L_318:
        /*003c*/ 	.byte	0x03, 0x19
        /*003e*/ 	.short	0x0418


	//----- nvinfo : EIATTR_PARAM_CBANK
	.align		4
        /*0040*/ 	.byte	0x04, 0x0a
        /*0042*/ 	.short	(.L_320 - .L_319)
	.align		4
.L_319:
        /*0044*/ 	.word	index@(.nv.constant0._ZN7cutlass13device_kernelIN5flash19enable_sm80_to_sm89INS1_16FlashAttnFwdSm80INS1_25CollectiveMainloopFwdSm80ILi4ELi1ELb0EN4cute5tupleIJNS5_1CILi128EEENS7_ILi64EEENS7_ILi96EEEEEELi96ENS_10bfloat16_tEfNS_4arch4Sm80ELb1ELb0ELb0ELb1ELb0ELb0ELb1ELb0EEENS1_21CollectiveEpilogueFwdINS6_IJS8_SA_S9_EEENS6_IJNS7_ILi1EEESI_SI_EEESC_SE_Li128ELb1ELb1ELb0ELb0EEENS1_19SingleTileSchedulerILb1ELb0ELb1ELi128EEEEEEEEEvNT_6ParamsE)
        /*0048*/ 	.short	0x0210
        /*004a*/ 	.short	0x0418


	//----- nvinfo : EIATTR_SW_WAR
	.align		4
.L_320:
        /*004c*/ 	.byte	0x04, 0x36
        /*004e*/ 	.short	(.L_322 - .L_321)
.L_321:
        /*0050*/ 	.word	0x00000008
.L_322:


//--------------------- .nv.info._ZN7cutlass13device_kernelIN5flash19enable_sm80_to_sm89INS1_16FlashAttnFwdSm80INS1_25CollectiveMainloopFwdSm80ILi4ELi1ELb0EN4cute5tupleIJNS5_1CILi128EEENS7_ILi64EEENS7_ILi96EEEEEELi96ENS_10bfloat16_tEfNS_4arch4Sm80ELb1ELb0ELb0ELb1ELb0ELb1ELb1ELb0EEENS1_21CollectiveEpilogueFwdINS6_IJS8_SA_S9_EEENS6_IJNS7_ILi1EEESI_SI_EEESC_SE_Li128ELb1ELb1ELb0ELb0EEENS1_19SingleTileSchedulerILb1ELb0ELb1ELi128EEEEEEEEEvNT_6ParamsE --------------------------
	.section	.nv.info._ZN7cutlass13device_kernelIN5flash19enable_sm80_to_sm89INS1_16FlashAttnFwdSm80INS1_25CollectiveMainloopFwdSm80ILi4ELi1ELb0EN4cute5tupleIJNS5_1CILi128EEENS7_ILi64EEENS7_ILi96EEEEEELi96ENS_10bfloat16_tEfNS_4arch4Sm80ELb1ELb0ELb0ELb1ELb0ELb1ELb1ELb0EEENS1_21CollectiveEpilogueFwdINS6_IJS8_SA_S9_EEENS6_IJNS7_ILi1EEESI_SI_EEESC_SE_Li128ELb1ELb1ELb0ELb0EEENS1_19SingleTileSchedulerILb1ELb0ELb1ELi128EEEEEEEEEvNT_6ParamsE,"",@"SHT_CUDA_INFO"
	.sectionflags	@""
	.align	4


	//----- nvinfo : EIATTR_CUDA_API_VERSION
	.align		4
        /*0000*/ 	.byte	0x04, 0x37
        /*0002*/ 	.short	(.L_324 - .L_323)
.L_323:
        /*0004*/ 	.word	0x00000082


	//----- nvinfo : EIATTR_KPARAM_INFO
	.align		4
.L_324:
        /*0008*/ 	.byte	0x04, 0x17
        /*000a*/ 	.short	(.L_326 - .L_325)
.L_325:
        /*000c*/ 	.word	0x00000000
        /*0010*/ 	.short	0x0000
        /*0012*/ 	.short	0x0000
        /*0014*/ 	.byte	0x00, 0xf0, 0x61, 0x10


	//----- nvinfo : EIATTR_SPARSE_MMA_MASK
	.align		4
.L_326:
        /*0018*/ 	.byte	0x03, 0x50
        /*001a*/ 	.short	0x0000


	//----- nvinfo : EIATTR_MAXREG_COUNT
	.align		4
        /*001c*/ 	.byte	0x03, 0x1b
        /*001e*/ 	.short	0x00ff


	//----- nvinfo : EIATTR_MERCURY_ISA_VERSION
	.align		4
        /*0020*/ 	.byte	0x03, 0x5f
        /*0022*/ 	.short	0x0101


	//----- nvinfo : EIATTR_EXIT_INSTR_OFFSETS
	.align		4
        /*0024*/ 	.byte	0x04, 0x1c
        /*0026*/ 	.short	(.L_328 - .L_327)


	//   ....[0]....
.L_327:
        /*0028*/ 	.word	0x00000010


	//----- nvinfo : EIATTR_MAX_THREADS
	.align		4
.L_328:
        /*002c*/ 	.byte	0x04, 0x05
        /*002e*/ 	.short	(.L_330 - .L_329)
.L_329:
        /*0030*/ 	.word	0x00000080
        /*0034*/ 	.word	0x00000001
        /*0038*/ 	.word	0x00000001


	//----- nvinfo : EIATTR_CBANK_PARAM_SIZE
	.align		4
.L_330:
        /*003c*/ 	.byte	0x03, 0x19
        /*003e*/ 	.short	0x0418


	//----- nvinfo : EIATTR_PARAM_CBANK
	.align		4
        /*0040*/ 	.byte	0x04, 0x0a
        /*0042*/ 	.short	(.L_332 - .L_331)
	.align		4
.L_331:
        /*0044*/ 	.word	index@(.nv.constant0._ZN7cutlass13device_kernelIN5flash19enable_sm80_to_sm89INS1_16FlashAttnFwdSm80INS1_25CollectiveMainloopFwdSm80ILi4ELi1ELb0EN4cute5tupleIJNS5_1CILi128EEENS7_ILi64EEENS7_ILi96EEEEEELi96ENS_10bfloat16_tEfNS_4arch4Sm80ELb1ELb0ELb0ELb1ELb0ELb1ELb1ELb0EEENS1_21CollectiveEpilogueFwdINS6_IJS8_SA_S9_EEENS6_IJNS7_ILi1EEESI_SI_EEESC_SE_Li128ELb1ELb1ELb0ELb0EEENS1_19SingleTileSchedulerILb1ELb0ELb1ELi128EEEEEEEEEvNT_6ParamsE)
        /*0048*/ 	.short	0x0210
        /*004a*/ 	.short	0x0418


	//----- nvinfo : EIATTR_SW_WAR
	.align		4
.L_332:
        /*004c*/ 	.byte	0x04, 0x36
        /*004e*/ 	.short	(.L_334 - .L_333)
.L_333:
        /*0050*/ 	.word	0x00000008
.L_334:


//--------------------- .nv.callgraph             --------------------------
	.section	.nv.callgraph,"",@"SHT_CUDA_CALLGRAPH"
	.align	4
	.sectionentsize	8
	.align		4
        /*0000*/ 	.word	0x00000000
	.align		4
        /*0004*/ 	.word	0xffffffff
	.align		4
        /*0008*/ 	.word	0x00000000
	.align		4
        /*000c*/ 	.word	0xfffffffe
	.align		4
        /*0010*/ 	.word	0x00000000
	.align		4
        /*0014*/ 	.word	0xfffffffd
	.align		4
        /*0018*/ 	.word	0x00000000
	.align		4
        /*001c*/ 	.word	0xfffffffc


//--------------------- .nv.constant4             --------------------------
	.section	.nv.constant4,"a",@progbits
	.align	8
	.align		8
.nv.constant4:
        /*0000*/ 	.dword	_ZN76_INTERNAL_80cec074_40_flash_fwd_hdim96_bf16_softcapall_sm80_cu_ceb34e2a_40124cuda3std3__45__cpo5beginE
	.align		8
        /*0008*/ 	.dword	_ZN76_INTERNAL_80cec074_40_flash_fwd_hdim96_bf16_softcapall_sm80_cu_ceb34e2a_40124cuda3std3__45__cpo3endE
	.align		8
        /*0010*/ 	.dword	_ZN76_INTERNAL_80cec074_40_flash_fwd_hdim96_bf16_softcapall_sm80_cu_ceb34e2a_40124cuda3std3__45__cpo6cbeginE
	.align		8
        /*0018*/ 	.dword	_ZN76_INTERNAL_80cec074_40_flash_fwd_hdim96_bf16_softcapall_sm80_cu_ceb34e2a_40124cuda3std3__45__cpo4cendE
	.align		8
        /*0020*/ 	.dword	_ZN76_INTERNAL_80cec074_40_flash_fwd_hdim96_bf16_softcapall_sm80_cu_ceb34e2a_40124cuda3std3__478_GLOBAL__N__80cec074_40_flash_fwd_hdim96_bf16_softcapall_sm80_cu_ceb34e2a_40126ignoreE
	.align		8
        /*0028*/ 	.dword	_ZN76_INTERNAL_80cec074_40_flash_fwd_hdim96_bf16_softcapall_sm80_cu_ceb34e2a_40124cuda3std3__419piecewise_constructE
	.align		8
        /*0030*/ 	.dword	_ZN76_INTERNAL_80cec074_40_flash_fwd_hdim96_bf16_softcapall_sm80_cu_ceb34e2a_40124cuda3std3__48in_placeE
	.align		8
        /*0038*/ 	.dword	_ZN76_INTERNAL_80cec074_40_flash_fwd_hdim96_bf16_softcapall_sm80_cu_ceb34e2a_40124cuda3std6ranges3__45__cpo4swapE
	.align		8
        /*0040*/ 	.dword	_ZN76_INTERNAL_80cec074_40_flash_fwd_hdim96_bf16_softcapall_sm80_cu_ceb34e2a_40124cuda3std6ranges3__45__cpo9iter_moveE
	.align		8
        /*0048*/ 	.dword	_ZN76_INTERNAL_80cec074_40_flash_fwd_hdim96_bf16_softcapall_sm80_cu_ceb34e2a_40124cute7productE
	.align		8
        /*0050*/ 	.dword	_ZN76_INTERNAL_80cec074_40_flash_fwd_hdim96_bf16_softcapall_sm80_cu_ceb34e2a_40124cute1_E


//--------------------- .text._ZN7cutlass13device_kernelIN5flash19enable_sm80_to_sm89INS1_16FlashAttnFwdSm80INS1_25CollectiveMainloopFwdSm80ILi4ELi1ELb0EN4cute5tupleIJNS5_1CILi128EEENS7_ILi64EEENS7_ILi96EEEEEELi96ENS_10bfloat16_tEfNS_4arch4Sm80ELb0ELb0ELb1ELb0ELb0ELb0ELb1ELb0EEENS1_21CollectiveEpilogueFwdINS6_IJS8_SA_S9_EEENS6_IJNS7_ILi1EEESI_SI_EEESC_SE_Li128ELb0ELb1ELb0ELb0EEENS1_19SingleTileSchedulerILb0ELb0ELb1ELi128EEEEEEEEEvNT_6ParamsE --------------------------
	.section	.text._ZN7cutlass13device_kernelIN5flash19enable_sm80_to_sm89INS1_16FlashAttnFwdSm80INS1_25CollectiveMainloopFwdSm80ILi4ELi1ELb0EN4cute5tupleIJNS5_1CILi128EEENS7_ILi64EEENS7_ILi96EEEEEELi96ENS_10bfloat16_tEfNS_4arch4Sm80ELb0ELb0ELb1ELb0ELb0ELb0ELb1ELb0EEENS1_21CollectiveEpilogueFwdINS6_IJS8_SA_S9_EEENS6_IJNS7_ILi1EEESI_SI_EEESC_SE_Li128ELb0ELb1ELb0ELb0EEENS1_19SingleTileSchedulerILb0ELb0ELb1ELi128EEEEEEEEEvNT_6ParamsE,"ax",@progbits
	.align	128
.text._ZN7cutlass13device_kernelIN5flash19enable_sm80_to_sm89INS1_16FlashAttnFwdSm80INS1_25CollectiveMainloopFwdSm80ILi4ELi1ELb0EN4cute5tupleIJNS5_1CILi128EEENS7_ILi64EEENS7_ILi96EEEEEELi96ENS_10bfloat16_tEfNS_4arch4Sm80ELb0ELb0ELb1ELb0ELb0ELb0ELb1ELb0EEENS1_21CollectiveEpilogueFwdINS6_IJS8_SA_S9_EEENS6_IJNS7_ILi1EEESI_SI_EEESC_SE_Li128ELb0ELb1ELb0ELb0EEENS1_19SingleTileSchedulerILb0ELb0ELb1ELi128EEEEEEEEEvNT_6ParamsE:
        .type           _ZN7cutlass13device_kernelIN5flash19enable_sm80_to_sm89INS1_16FlashAttnFwdSm80INS1_25CollectiveMainloopFwdSm80ILi4ELi1ELb0EN4cute5tupleIJNS5_1CILi128EEENS7_ILi64EEENS7_ILi96EEEEEELi96ENS_10bfloat16_tEfNS_4arch4Sm80ELb0ELb0ELb1ELb0ELb0ELb0ELb1ELb0EEENS1_21CollectiveEpilogueFwdINS6_IJS8_SA_S9_EEENS6_IJNS7_ILi1EEESI_SI_EEESC_SE_Li128ELb0ELb1ELb0ELb0EEENS1_19SingleTileSchedulerILb0ELb0ELb1ELi128EEEEEEEEEvNT_6ParamsE,@function
        .size           _ZN7cutlass13device_kernelIN5flash19enable_sm80_to_sm89INS1_16FlashAttnFwdSm80INS1_25CollectiveMainloopFwdSm80ILi4ELi1ELb0EN4cute5tupleIJNS5_1CILi128EEENS7_ILi64EEENS7_ILi96EEEEEELi96ENS_10bfloat16_tEfNS_4arch4Sm80ELb0ELb0ELb1ELb0ELb0ELb0ELb1ELb0EEENS1_21CollectiveEpilogueFwdINS6_IJS8_SA_S9_EEENS6_IJNS7_ILi1EEESI_SI_EEESC_SE_Li128ELb0ELb1ELb0ELb0EEENS1_19SingleTileSchedulerILb0ELb0ELb1ELi128EEEEEEEEEvNT_6ParamsE,(.L_x_18 - _ZN7cutlass13device_kernelIN5flash19enable_sm80_to_sm89INS1_16FlashAttnFwdSm80INS1_25CollectiveMainloopFwdSm80ILi4ELi1ELb0EN4cute5tupleIJNS5_1CILi128EEENS7_ILi64EEENS7_ILi96EEEEEELi96ENS_10bfloat16_tEfNS_4arch4Sm80ELb0ELb0ELb1ELb0ELb0ELb0ELb1ELb0EEENS1_21CollectiveEpilogueFwdINS6_IJS8_SA_S9_EEENS6_IJNS7_ILi1EEESI_SI_EEESC_SE_Li128ELb0ELb1ELb0ELb0EEENS1_19SingleTileSchedulerILb0ELb0ELb1ELi128EEEEEEEEEvNT_6ParamsE)
        .other          _ZN7cutlass13device_kernelIN5flash19enable_sm80_to_sm89INS1_16FlashAttnFwdSm80INS1_25CollectiveMainloopFwdSm80ILi4ELi1ELb0EN4cute5tupleIJNS5_1CILi128EEENS7_ILi64EEENS7_ILi96EEEEEELi96ENS_10bfloat16_tEfNS_4arch4Sm80ELb0ELb0ELb1ELb0ELb0ELb0ELb1ELb0EEENS1_21CollectiveEpilogueFwdINS6_IJS8_SA_S9_EEENS6_IJNS7_ILi1EEESI_SI_EEESC_SE_Li128ELb0ELb1ELb0ELb0EEENS1_19SingleTileSchedulerILb0ELb0ELb1ELi128EEEEEEEEEvNT_6ParamsE,@"STO_CUDA_ENTRY STV_DEFAULT"
_ZN7cutlass13device_kernelIN5flash19enable_sm80_to_sm89INS1_16FlashAttnFwdSm80INS1_25CollectiveMainloopFwdSm80ILi4ELi1ELb0EN4cute5tupleIJNS5_1CILi128EEENS7_ILi64EEENS7_ILi96EEEEEELi96ENS_10bfloat16_tEfNS_4arch4Sm80ELb0ELb0ELb1ELb0ELb0ELb0ELb1ELb0EEENS1_21CollectiveEpilogueFwdINS6_IJS8_SA_S9_EEENS6_IJNS7_ILi1EEESI_SI_EEESC_SE_Li128ELb0ELb1ELb0ELb0EEENS1_19SingleTileSchedulerILb0ELb0ELb1ELi128EEEEEEEEEvNT_6ParamsE:
[----:B------:R-:W-:Y:S01]  /*0000*/  LDC R1, c[0x0][0x28] ;  /* 0x00000a00ff017b82 */ /* 0x000fe20000000800 */
[----:B------:R-:W-:Y:S05]  /*0010*/  EXIT ;  /* 0x000000000000794d */ /* 0x000fea0003800000 */
.L_x_0:
[----:B------:R-:W-:-:S00]  /*0020*/  BRA `(.L_x_0) ;  /* 0xfffffffc00fc7947 */ /* 0x000fc0000383ffff */
[----:B------:R-:W-:-:S00]  /*0030*/  NOP ;  /* 0x0000000000007918 */ /* 0x000fc00000000000 */
        /* <DEDUP_REMOVED lines=12> */
.L_x_18:


//--------------------- .text._ZN7cutlass13device_kernelIN5flash19enable_sm80_to_sm89INS1_16FlashAttnFwdSm80INS1_25CollectiveMainloopFwdSm80ILi4ELi1ELb0EN4cute5tupleIJNS5_1CILi128EEENS7_ILi64EEENS7_ILi96EEEEEELi96ENS_10bfloat16_tEfNS_4arch4Sm80ELb0ELb0ELb1ELb1ELb0ELb0ELb1ELb0EEENS1_21CollectiveEpilogueFwdINS6_IJS8_SA_S9_EEENS6_IJNS7_ILi1EEESI_SI_EEESC_SE_Li128ELb1ELb1ELb0ELb0EEENS1_19SingleTileSchedulerILb1ELb0ELb1ELi128EEEEEEEEEvNT_6ParamsE --------------------------
	.section	.text._ZN7cutlass13device_kernelIN5flash19enable_sm80_to_sm89INS1_16FlashAttnFwdSm80INS1_25CollectiveMainloopFwdSm80ILi4ELi1ELb0EN4cute5tupleIJNS5_1CILi128EEENS7_ILi64EEENS7_ILi96EEEEEELi96ENS_10bfloat16_tEfNS_4arch4Sm80ELb0ELb0ELb1ELb1ELb0ELb0ELb1ELb0EEENS1_21CollectiveEpilogueFwdINS6_IJS8_SA_S9_EEENS6_IJNS7_ILi1EEESI_SI_EEESC_SE_Li128ELb1ELb1ELb0ELb0EEENS1_19SingleTileSchedulerILb1ELb0ELb1ELi128EEEEEEEEEvNT_6ParamsE,"ax",@progbits
	.align	128
.text._ZN7cutlass13device_kernelIN5flash19enable_sm80_to_sm89INS1_16FlashAttnFwdSm80INS1_25CollectiveMainloopFwdSm80ILi4ELi1ELb0EN4cute5tupleIJNS5_1CILi128EEENS7_ILi64EEENS7_ILi96EEEEEELi96ENS_10bfloat16_tEfNS_4arch4Sm80ELb0ELb0ELb1ELb1ELb0ELb0ELb1ELb0EEENS1_21CollectiveEpilogueFwdINS6_IJS8_SA_S9_EEENS6_IJNS7_ILi1EEESI_SI_EEESC_SE_Li128ELb1ELb1ELb0ELb0EEENS1_19SingleTileSchedulerILb1ELb0ELb1ELi128EEEEEEEEEvNT_6ParamsE:
        .type           _ZN7cutlass13device_kernelIN5flash19enable_sm80_to_sm89INS1_16FlashAttnFwdSm80INS1_25CollectiveMainloopFwdSm80ILi4ELi1ELb0EN4cute5tupleIJNS5_1CILi128EEENS7_ILi64EEENS7_ILi96EEEEEELi96ENS_10bfloat16_tEfNS_4arch4Sm80ELb0ELb0ELb1ELb1ELb0ELb0ELb1ELb0EEENS1_21CollectiveEpilogueFwdINS6_IJS8_SA_S9_EEENS6_IJNS7_ILi1EEESI_SI_EEESC_SE_Li128ELb1ELb1ELb0ELb0EEENS1_19SingleTileSchedulerILb1ELb0ELb1ELi128EEEEEEEEEvNT_6ParamsE,@function
        .size           _ZN7cutlass13device_kernelIN5flash19enable_sm80_to_sm89INS1_16FlashAttnFwdSm80INS1_25CollectiveMainloopFwdSm80ILi4ELi1ELb0EN4cute5tupleIJNS5_1CILi128EEENS7_ILi64EEENS7_ILi96EEEEEELi96ENS_10bfloat16_tEfNS_4arch4Sm80ELb0ELb0ELb1ELb1ELb0ELb0ELb1ELb0EEENS1_21CollectiveEpilogueFwdINS6_IJS8_SA_S9_EEENS6_IJNS7_ILi1EEESI_SI_EEESC_SE_Li128ELb1ELb1ELb0ELb0EEENS1_19SingleTileSchedulerILb1ELb0ELb1ELi128EEEEEEEEEvNT_6ParamsE,(.L_x_19 - _ZN7cutlass13device_kernelIN5flash19enable_sm80_to_sm89INS1_16FlashAttnFwdSm80INS1_25CollectiveMainloopFwdSm80ILi4ELi1ELb0EN4cute5tupleIJNS5_1CILi128EEENS7_ILi64EEENS7_ILi96EEEEEELi96ENS_10bfloat16_tEfNS_4arch4Sm80ELb0ELb0ELb1ELb1ELb0ELb0ELb1ELb0EEENS1_21CollectiveEpilogueFwdINS6_IJS8_SA_S9_EEENS6_IJNS7_ILi1EEESI_SI_EEESC_SE_Li128ELb1ELb1ELb0ELb0EEENS1_19SingleTileSchedulerILb1ELb0ELb1ELi128EEEEEEEEEvNT_6ParamsE)
        .other          _ZN7cutlass13device_kernelIN5flash19enable_sm80_to_sm89INS1_16FlashAttnFwdSm80INS1_25CollectiveMainloopFwdSm80ILi4ELi1ELb0EN4cute5tupleIJNS5_1CILi128EEENS7_ILi64EEENS7_ILi96EEEEEELi96ENS_10bfloat16_tEfNS_4arch4Sm80ELb0ELb0ELb1ELb1ELb0ELb0ELb1ELb0EEENS1_21CollectiveEpilogueFwdINS6_IJS8_SA_S9_EEENS6_IJNS7_ILi1EEESI_SI_EEESC_SE_Li128ELb1ELb1ELb0ELb0EEENS1_19SingleTileSchedulerILb1ELb0ELb1ELi128EEEEEEEEEvNT_6ParamsE,@"STO_CUDA_ENTRY STV_DEFAULT"
_ZN7cutlass13device_kernelIN5flash19enable_sm80_to_sm89INS1_16FlashAttnFwdSm80INS1_25CollectiveMainloopFwdSm80ILi4ELi1ELb0EN4cute5tupleIJNS5_1CILi128EEENS7_ILi64EEENS7_ILi96EEEEEELi96ENS_10bfloat16_tEfNS_4arch4Sm80ELb0ELb0ELb1ELb1ELb0ELb0ELb1ELb0EEENS1_21CollectiveEpilogueFwdINS6_IJS8_SA_S9_EEENS6_IJNS7_ILi1EEESI_SI_EEESC_SE_Li128ELb1ELb1ELb0ELb0EEENS1_19SingleTileSchedulerILb1ELb0ELb1ELi128EEEEEEEEEvNT_6ParamsE:
[----:B------:R-:W-:Y:S01]  /*0000*/  LDC R1, c[0x0][0x28] ;  /* 0x00000a00ff017b82 */ /* 0x000fe20000000800 */
[----:B------:R-:W-:Y:S05]  /*0010*/  EXIT ;  /* 0x000000000000794d */ /* 0x000fea0003800000 */
.L_x_1:
        /* <DEDUP_REMOVED lines=14> */
.L_x_19:


//--------------------- .text._ZN7cutlass13device_kernelIN5flash19enable_sm80_to_sm89INS1_16FlashAttnFwdSm80INS1_25CollectiveMainloopFwdSm80ILi4ELi1ELb0EN4cute5tupleIJNS5_1CILi128EEENS7_ILi64EEENS7_ILi96EEEEEELi96ENS_10bfloat16_tEfNS_4arch4Sm80ELb0ELb0ELb1ELb1ELb0ELb1ELb1ELb0EEENS1_21CollectiveEpilogueFwdINS6_IJS8_SA_S9_EEENS6_IJNS7_ILi1EEESI_SI_EEESC_SE_Li128ELb1ELb1ELb0ELb0EEENS1_19SingleTileSchedulerILb1ELb0ELb1ELi128EEEEEEEEEvNT_6ParamsE --------------------------
	.section	.text._ZN7cutlass13device_kernelIN5flash19enable_sm80_to_sm89INS1_16FlashAttnFwdSm80INS1_25CollectiveMainloopFwdSm80ILi4ELi1ELb0EN4cute5tupleIJNS5_1CILi128EEENS7_ILi64EEENS7_ILi96EEEEEELi96ENS_10bfloat16_tEfNS_4arch4Sm80ELb0ELb0ELb1ELb1ELb0ELb1ELb1ELb0EEENS1_21CollectiveEpilogueFwdINS6_IJS8_SA_S9_EEENS6_IJNS7_ILi1EEESI_SI_EEESC_SE_Li128ELb1ELb1ELb0ELb0EEENS1_19SingleTileSchedulerILb1ELb0ELb1ELi128EEEEEEEEEvNT_6ParamsE,"ax",@progbits
	.align	128
.text._ZN7cutlass13device_kernelIN5flash19enable_sm80_to_sm89INS1_16FlashAttnFwdSm80INS1_25CollectiveMainloopFwdSm80ILi4ELi1ELb0EN4cute5tupleIJNS5_1CILi128EEENS7_ILi64EEENS7_ILi96EEEEEELi96ENS_10bfloat16_tEfNS_4arch4Sm80ELb0ELb0ELb1ELb1ELb0ELb1ELb1ELb0EEENS1_21CollectiveEpilogueFwdINS6_IJS8_SA_S9_EEENS6_IJNS7_ILi1EEESI_SI_EEESC_SE_Li128ELb1ELb1ELb0ELb0EEENS1_19SingleTileSchedulerILb1ELb0ELb1ELi128EEEEEEEEEvNT_6ParamsE:
        .type           _ZN7cutlass13device_kernelIN5flash19enable_sm80_to_sm89INS1_16FlashAttnFwdSm80INS1_25CollectiveMainloopFwdSm80ILi4ELi1ELb0EN4cute5tupleIJNS5_1CILi128EEENS7_ILi64EEENS7_ILi96EEEEEELi96ENS_10bfloat16_tEfNS_4arch4Sm80ELb0ELb0ELb1ELb1ELb0ELb1ELb1ELb0EEENS1_21CollectiveEpilogueFwdINS6_IJS8_SA_S9_EEENS6_IJNS7_ILi1EEESI_SI_EEESC_SE_Li128ELb1ELb1ELb0ELb0EEENS1_19SingleTileSchedulerILb1ELb0ELb1ELi128EEEEEEEEEvNT_6ParamsE,@function
        .size           _ZN7cutlass13device_kernelIN5flash19enable_sm80_to_sm89INS1_16FlashAttnFwdSm80INS1_25CollectiveMainloopFwdSm80ILi4ELi1ELb0EN4cute5tupleIJNS5_1CILi128EEENS7_ILi64EEENS7_ILi96EEEEEELi96ENS_10bfloat16_tEfNS_4arch4Sm80ELb0ELb0ELb1ELb1ELb0ELb1ELb1ELb0EEENS1_21CollectiveEpilogueFwdINS6_IJS8_SA_S9_EEENS6_IJNS7_ILi1EEESI_SI_EEESC_SE_Li128ELb1ELb1ELb0ELb0EEENS1_19SingleTileSchedulerILb1ELb0ELb1ELi128EEEEEEEEEvNT_6ParamsE,(.L_x_20 - _ZN7cutlass13device_kernelIN5flash19enable_sm80_to_sm89INS1_16FlashAttnFwdSm80INS1_25CollectiveMainloopFwdSm80ILi4ELi1ELb0EN4cute5tupleIJNS5_1CILi128EEENS7_ILi64EEENS7_ILi96EEEEEELi96ENS_10bfloat16_tEfNS_4arch4Sm80ELb0ELb0ELb1ELb1ELb0ELb1ELb1ELb0EEENS1_21CollectiveEpilogueFwdINS6_IJS8_SA_S9_EEENS6_IJNS7_ILi1EEESI_SI_EEESC_SE_Li128ELb1ELb1ELb0ELb0EEENS1_19SingleTileSchedulerILb1ELb0ELb1ELi128EEEEEEEEEvNT_6ParamsE)
        .other          _ZN7cutlass13device_kernelIN5flash19enable_sm80_to_sm89INS1_16FlashAttnFwdSm80INS1_25CollectiveMainloopFwdSm80ILi4ELi1ELb0EN4cute5tupleIJNS5_1CILi128EEENS7_ILi64EEENS7_ILi96EEEEEELi96ENS_10bfloat16_tEfNS_4arch4Sm80ELb0ELb0ELb1ELb1ELb0ELb1ELb1ELb0EEENS1_21CollectiveEpilogueFwdINS6_IJS8_SA_S9_EEENS6_IJNS7_ILi1EEESI_SI_EEESC_SE_Li128ELb1ELb1ELb0ELb0EEENS1_19SingleTileSchedulerILb1ELb0ELb1ELi128EEEEEEEEEvNT_6ParamsE,@"STO_CUDA_ENTRY STV_DEFAULT"
_ZN7cutlass13device_kernelIN5flash19enable_sm80_to_sm89INS1_16FlashAttnFwdSm80INS1_25CollectiveMainloopFwdSm80ILi4ELi1ELb0EN4cute5tupleIJNS5_1CILi128EEENS7_ILi64EEENS7_ILi96EEEEEELi96ENS_10bfloat16_tEfNS_4arch4Sm80ELb0ELb0ELb1ELb1ELb0ELb1ELb1ELb0EEENS1_21CollectiveEpilogueFwdINS6_IJS8_SA_S9_EEENS6_IJNS7_ILi1EEESI_SI_EEESC_SE_Li128ELb1ELb1ELb0ELb0EEENS1_19SingleTileSchedulerILb1ELb0ELb1ELi128EEEEEEEEEvNT_6ParamsE:
[----:B------:R-:W-:Y:S01]  /*0000*/  LDC R1, c[0x0][0x28] ;  /* 0x00000a00ff017b82 */ /* 0x000fe20000000800 */
[----:B------:R-:W-:Y:S05]  /*0010*/  EXIT ;  /* 0x000000000000794d */ /* 0x000fea0003800000 */
.L_x_2:
        /* <DEDUP_REMOVED lines=14> */
.L_x_20:


//--------------------- .text._ZN7cutlass13device_kernelIN5flash19enable_sm80_to_sm89INS1_16FlashAttnFwdSm80INS1_25CollectiveMainloopFwdSm80ILi4ELi1ELb0EN4cute5tupleIJNS5_1CILi128EEENS7_ILi48EEENS7_ILi96EEEEEELi96ENS_10bfloat16_tEfNS_4arch4Sm80ELb0ELb1ELb1ELb0ELb0ELb0ELb1ELb0EEENS1_21CollectiveEpilogueFwdINS6_IJS8_SA_S9_EEENS6_IJNS7_ILi1EEESI_SI_EEESC_SE_Li128ELb0ELb1ELb0ELb0EEENS1_19SingleTileSchedulerILb0ELb0ELb1ELi128EEEEEEEEEvNT_6ParamsE --------------------------
	.section	.text._ZN7cutlass13device_kernelIN5flash19enable_sm80_to_sm89INS1_16FlashAttnFwdSm80INS1_25CollectiveMainloopFwdSm80ILi4ELi1ELb0EN4cute5tupleIJNS5_1CILi128EEENS7_ILi48EEENS7_ILi96EEEEEELi96ENS_10bfloat16_tEfNS_4arch4Sm80ELb0ELb1ELb1ELb0ELb0ELb0ELb1ELb0EEENS1_21CollectiveEpilogueFwdINS6_IJS8_SA_S9_EEENS6_IJNS7_ILi1EEESI_SI_EEESC_SE_Li128ELb0ELb1ELb0ELb0EEENS1_19SingleTileSchedulerILb0ELb0ELb1ELi128EEEEEEEEEvNT_6ParamsE,"ax",@progbits
	.align	128
.text._ZN7cutlass13device_kernelIN5flash19enable_sm80_to_sm89INS1_16FlashAttnFwdSm80INS1_25CollectiveMainloopFwdSm80ILi4ELi1ELb0EN4cute5tupleIJNS5_1CILi128EEENS7_ILi48EEENS7_ILi96EEEEEELi96ENS_10bfloat16_tEfNS_4arch4Sm80ELb0ELb1ELb1ELb0ELb0ELb0ELb1ELb0EEENS1_21CollectiveEpilogueFwdINS6_IJS8_SA_S9_EEENS6_IJNS7_ILi1EEESI_SI_EEESC_SE_Li128ELb0ELb1ELb0ELb0EEENS1_19SingleTileSchedulerILb0ELb0ELb1ELi128EEEEEEEEEvNT_6ParamsE:
        .type           _ZN7cutlass13device_kernelIN5flash19enable_sm80_to_sm89INS1_16FlashAttnFwdSm80INS1_25CollectiveMainloopFwdSm80ILi4ELi1ELb0EN4cute5tupleIJNS5_1CILi128EEENS7_ILi48EEENS7_ILi96EEEEEELi96ENS_10bfloat16_tEfNS_4arch4Sm80ELb0ELb1ELb1ELb0ELb0ELb0ELb1ELb0EEENS1_21CollectiveEpilogueFwdINS6_IJS8_SA_S9_EEENS6_IJNS7_ILi1EEESI_SI_EEESC_SE_Li128ELb0ELb1ELb0ELb0EEENS1_19SingleTileSchedulerILb0ELb0ELb1ELi128EEEEEEEEEvNT_6ParamsE,@function
        .size           _ZN7cutlass13device_kernelIN5flash19enable_sm80_to_sm89INS1_16FlashAttnFwdSm80INS1_25CollectiveMainloopFwdSm80ILi4ELi1ELb0EN4cute5tupleIJNS5_1CILi128EEENS7_ILi48EEENS7_ILi96EEEEEELi96ENS_10bfloat16_tEfNS_4arch4Sm80ELb0ELb1ELb1ELb0ELb0ELb0ELb1ELb0EEENS1_21CollectiveEpilogueFwdINS6_IJS8_SA_S9_EEENS6_IJNS7_ILi1EEESI_SI_EEESC_SE_Li128ELb0ELb1ELb0ELb0EEENS1_19SingleTileSchedulerILb0ELb0ELb1ELi128EEEEEEEEEvNT_6ParamsE,(.L_x_21 - _ZN7cutlass13device_kernelIN5flash19enable_sm80_to_sm89INS1_16FlashAttnFwdSm80INS1_25CollectiveMainloopFwdSm80ILi4ELi1ELb0EN4cute5tupleIJNS5_1CILi128EEENS7_ILi48EEENS7_ILi96EEEEEELi96ENS_10bfloat16_tEfNS_4arch4Sm80ELb0ELb1ELb1ELb0ELb0ELb0ELb1ELb0EEENS1_21CollectiveEpilogueFwdINS6_IJS8_SA_S9_EEENS6_IJNS7_ILi1EEESI_SI_EEESC_SE_Li128ELb0ELb1ELb0ELb0EEENS1_19SingleTileSchedulerILb0ELb0ELb1ELi128EEEEEEEEEvNT_6ParamsE)
        .other          _ZN7cutlass13device_kernelIN5flash19enable_sm80_to_sm89INS1_16FlashAttnFwdSm80INS1_25CollectiveMainloopFwdSm80ILi4ELi1ELb0EN4cute5tupleIJNS5_1CILi128EEENS7_ILi48EEENS7_ILi96EEEEEELi96ENS_10bfloat16_tEfNS_4arch4Sm80ELb0ELb1ELb1ELb0ELb0ELb0ELb1ELb0EEENS1_21CollectiveEpilogueFwdINS6_IJS8_SA_S9_EEENS6_IJNS7_ILi1EEESI_SI_EEESC_SE_Li128ELb0ELb1ELb0ELb0EEENS1_19SingleTileSchedulerILb0ELb0ELb1ELi128EEEEEEEEEvNT_6ParamsE,@"STO_CUDA_ENTRY STV_DEFAULT"
_ZN7cutlass13device_kernelIN5flash19enable_sm80_to_sm89INS1_16FlashAttnFwdSm80INS1_25CollectiveMainloopFwdSm80ILi4ELi1ELb0EN4cute5tupleIJNS5_1CILi128EEENS7_ILi48EEENS7_ILi96EEEEEELi96ENS_10bfloat16_tEfNS_4arch4Sm80ELb0ELb1ELb1ELb0ELb0ELb0ELb1ELb0EEENS1_21CollectiveEpilogueFwdINS6_IJS8_SA_S9_EEENS6_IJNS7_ILi1EEESI_SI_EEESC_SE_Li128ELb0ELb1ELb0ELb0EEENS1_19SingleTileSchedulerILb0ELb0ELb1ELi128EEEEEEEEEvNT_6ParamsE:
[----:B------:R-:W-:Y:S01]  /*0000*/  LDC R1, c[0x0][0x28] ;  /* 0x00000a00ff017b82 */ /* 0x000fe20000000800 */
[----:B------:R-:W-:Y:S05]  /*0010*/  EXIT ;  /* 0x000000000000794d */ /* 0x000fea0003800000 */
.L_x_3:
        /* <DEDUP_REMOVED lines=14> */
.L_x_21:


//--------------------- .text._ZN7cutlass13device_kernelIN5flash19enable_sm80_to_sm89INS1_16FlashAttnFwdSm80INS1_25CollectiveMainloopFwdSm80ILi4ELi1ELb0EN4cute5tupleIJNS5_1CILi128EEENS7_ILi48EEENS7_ILi96EEEEEELi96ENS_10bfloat16_tEfNS_4arch4Sm80ELb0ELb1ELb1ELb1ELb0ELb0ELb1ELb0EEENS1_21CollectiveEpilogueFwdINS6_IJS8_SA_S9_EEENS6_IJNS7_ILi1EEESI_SI_EEESC_SE_Li128ELb1ELb1ELb0ELb0EEENS1_19SingleTileSchedulerILb1ELb0ELb1ELi128EEEEEEEEEvNT_6ParamsE --------------------------
	.section	.text._ZN7cutlass13device_kernelIN5flash19enable_sm80_to_sm89INS1_16FlashAttnFwdSm80INS1_25CollectiveMainloopFwdSm80ILi4ELi1ELb0EN4cute5tupleIJNS5_1CILi128EEENS7_ILi48EEENS7_ILi96EEEEEELi96ENS_10bfloat16_tEfNS_4arch4Sm80ELb0ELb1ELb1ELb1ELb0ELb0ELb1ELb0EEENS1_21CollectiveEpilogueFwdINS6_IJS8_SA_S9_EEENS6_IJNS7_ILi1EEESI_SI_EEESC_SE_Li128ELb1ELb1ELb0ELb0EEENS1_19SingleTileSchedulerILb1ELb0ELb1ELi128EEEEEEEEEvNT_6ParamsE,"ax",@progbits
	.align	128
.text._ZN7cutlass13device_kernelIN5flash19enable_sm80_to_sm89INS1_16FlashAttnFwdSm80INS1_25CollectiveMainloopFwdSm80ILi4ELi1ELb0EN4cute5tupleIJNS5_1CILi128EEENS7_ILi48EEENS7_ILi96EEEEEELi96ENS_10bfloat16_tEfNS_4arch4Sm80ELb0ELb1ELb1ELb1ELb0ELb0ELb1ELb0EEENS1_21CollectiveEpilogueFwdINS6_IJS8_SA_S9_EEENS6_IJNS7_ILi1EEESI_SI_EEESC_SE_Li128ELb1ELb1ELb0ELb0EEENS1_19SingleTileSchedulerILb1ELb0ELb1ELi128EEEEEEEEEvNT_6ParamsE:
        .type           _ZN7cutlass13device_kernelIN5flash19enable_sm80_to_sm89INS1_16FlashAttnFwdSm80INS1_25CollectiveMainloopFwdSm80ILi4ELi1ELb0EN4cute5tupleIJNS5_1CILi128EEENS7_ILi48EEENS7_ILi96EEEEEELi96ENS_10bfloat16_tEfNS_4arch4Sm80ELb0ELb1ELb1ELb1ELb0ELb0ELb1ELb0EEENS1_21CollectiveEpilogueFwdINS6_IJS8_SA_S9_EEENS6_IJNS7_ILi1EEESI_SI_EEESC_SE_Li128ELb1ELb1ELb0ELb0EEENS1_19SingleTileSchedulerILb1ELb0ELb1ELi128EEEEEEEEEvNT_6ParamsE,@function
        .size           _ZN7cutlass13device_kernelIN5flash19enable_sm80_to_sm89INS1_16FlashAttnFwdSm80INS1_25CollectiveMainloopFwdSm80ILi4ELi1ELb0EN4cute5tupleIJNS5_1CILi128EEENS7_ILi48EEENS7_ILi96EEEEEELi96ENS_10bfloat16_tEfNS_4arch4Sm80ELb0ELb1ELb1ELb1ELb0ELb0ELb1ELb0EEENS1_21CollectiveEpilogueFwdINS6_IJS8_SA_S9_EEENS6_IJNS7_ILi1EEESI_SI_EEESC_SE_Li128ELb1ELb1ELb0ELb0EEENS1_19SingleTileSchedulerILb1ELb0ELb1ELi128EEEEEEEEEvNT_6ParamsE,(.L_x_22 - _ZN7cutlass13device_kernelIN5flash19enable_sm80_to_sm89INS1_16FlashAttnFwdSm80INS1_25CollectiveMainloopFwdSm80ILi4ELi1ELb0EN4cute5tupleIJNS5_1CILi128EEENS7_ILi48EEENS7_ILi96EEEEEELi96ENS_10bfloat16_tEfNS_4arch4Sm80ELb0ELb1ELb1ELb1ELb0ELb0ELb1ELb0EEENS1_21CollectiveEpilogueFwdINS6_IJS8_SA_S9_EEENS6_IJNS7_ILi1EEESI_SI_EEESC_SE_Li128ELb1ELb1ELb0ELb0EEENS1_19SingleTileSchedulerILb1ELb0ELb1ELi128EEEEEEEEEvNT_6ParamsE)
        .other          _ZN7cutlass13device_kernelIN5flash19enable_sm80_to_sm89INS1_16FlashAttnFwdSm80INS1_25CollectiveMainloopFwdSm80ILi4ELi1ELb0EN4cute5tupleIJNS5_1CILi128EEENS7_ILi48EEENS7_ILi96EEEEEELi96ENS_10bfloat16_tEfNS_4arch4Sm80ELb0ELb1ELb1ELb1ELb0ELb0ELb1ELb0EEENS1_21CollectiveEpilogueFwdINS6_IJS8_SA_S9_EEENS6_IJNS7_ILi1EEESI_SI_EEESC_SE_Li128ELb1ELb1ELb0ELb0EEENS1_19SingleTileSchedulerILb1ELb0ELb1ELi128EEEEEEEEEvNT_6ParamsE,@"STO_CUDA_ENTRY STV_DEFAULT"
_ZN7cutlass13device_kernelIN5flash19enable_sm80_to_sm89INS1_16FlashAttnFwdSm80INS1_25CollectiveMainloopFwdSm80ILi4ELi1ELb0EN4cute5tupleIJNS5_1CILi128EEENS7_ILi48EEENS7_ILi96EEEEEELi96ENS_10bfloat16_tEfNS_4arch4Sm80ELb0ELb1ELb1ELb1ELb0ELb0ELb1ELb0EEENS1_21CollectiveEpilogueFwdINS6_IJS8_SA_S9_EEENS6_IJNS7_ILi1EEESI_SI_EEESC_SE_Li128ELb1ELb1ELb0ELb0EEENS1_19SingleTileSchedulerILb1ELb0ELb1ELi128EEEEEEEEEvNT_6ParamsE:
[----:B------:R-:W-:Y:S01]  /*0000*/  LDC R1, c[0x0][0x28] ;  /* 0x00000a00ff017b82 */ /* 0x000fe20000000800 */
[----:B------:R-:W-:Y:S05]  /*0010*/  EXIT ;  /* 0x000000000000794d */ /* 0x000fea0003800000 */
.L_x_4:
        /* <DEDUP_REMOVED lines=14> */
.L_x_22:


//--------------------- .text._ZN7cutlass13device_kernelIN5flash19enable_sm80_to_sm89INS1_16FlashAttnFwdSm80INS1_25CollectiveMainloopFwdSm80ILi4ELi1ELb0EN4cute5tupleIJNS5_1CILi128EEENS7_ILi48EEENS7_ILi96EEEEEELi96ENS_10bfloat16_tEfNS_4arch4Sm80ELb0ELb1ELb1ELb1ELb0ELb1ELb1ELb0EEENS1_21CollectiveEpilogueFwdINS6_IJS8_SA_S9_EEENS6_IJNS7_ILi1EEESI_SI_EEESC_SE_Li128ELb1ELb1ELb0ELb0EEENS1_19SingleTileSchedulerILb1ELb0ELb1ELi128EEEEEEEEEvNT_6ParamsE --------------------------
	.section	.text._ZN7cutlass13device_kernelIN5flash19enable_sm80_to_sm89INS1_16FlashAttnFwdSm80INS1_25CollectiveMainloopFwdSm80ILi4ELi1ELb0EN4cute5tupleIJNS5_1CILi128EEENS7_ILi48EEENS7_ILi96EEEEEELi96ENS_10bfloat16_tEfNS_4arch4Sm80ELb0ELb1ELb1ELb1ELb0ELb1ELb1ELb0EEENS1_21CollectiveEpilogueFwdINS6_IJS8_SA_S9_EEENS6_IJNS7_ILi1EEESI_SI_EEESC_SE_Li128ELb1ELb1ELb0ELb0EEENS1_19SingleTileSchedulerILb1ELb0ELb1ELi128EEEEEEEEEvNT_6ParamsE,"ax",@progbits
	.align	128
.text._ZN7cutlass13device_kernelIN5flash19enable_sm80_to_sm89INS1_16FlashAttnFwdSm80INS1_25CollectiveMainloopFwdSm80ILi4ELi1ELb0EN4cute5tupleIJNS5_1CILi128EEENS7_ILi48EEENS7_ILi96EEEEEELi96ENS_10bfloat16_tEfNS_4arch4Sm80ELb0ELb1ELb1ELb1ELb0ELb1ELb1ELb0EEENS1_21CollectiveEpilogueFwdINS6_IJS8_SA_S9_EEENS6_IJNS7_ILi1EEESI_SI_EEESC_SE_Li128ELb1ELb1ELb0ELb0EEENS1_19SingleTileSchedulerILb1ELb0ELb1ELi128EEEEEEEEEvNT_6ParamsE:
        .type           _ZN7cutlass13device_kernelIN5flash19enable_sm80_to_sm89INS1_16FlashAttnFwdSm80INS1_25CollectiveMainloopFwdSm80ILi4ELi1ELb0EN4cute5tupleIJNS5_1CILi128EEENS7_ILi48EEENS7_ILi96EEEEEELi96ENS_10bfloat16_tEfNS_4arch4Sm80ELb0ELb1ELb1ELb1ELb0ELb1ELb1ELb0EEENS1_21CollectiveEpilogueFwdINS6_IJS8_SA_S9_EEENS6_IJNS7_ILi1EEESI_SI_EEESC_SE_Li128ELb1ELb1ELb0ELb0EEENS1_19SingleTileSchedulerILb1ELb0ELb1ELi128EEEEEEEEEvNT_6ParamsE,@function
        .size           _ZN7cutlass13device_kernelIN5flash19enable_sm80_to_sm89INS1_16FlashAttnFwdSm80INS1_25CollectiveMainloopFwdSm80ILi4ELi1ELb0EN4cute5tupleIJNS5_1CILi128EEENS7_ILi48EEENS7_ILi96EEEEEELi96ENS_10bfloat16_tEfNS_4arch4Sm80ELb0ELb1ELb1ELb1ELb0ELb1ELb1ELb0EEENS1_21CollectiveEpilogueFwdINS6_IJS8_SA_S9_EEENS6_IJNS7_ILi1EEESI_SI_EEESC_SE_Li128ELb1ELb1ELb0ELb0EEENS1_19SingleTileSchedulerILb1ELb0ELb1ELi128EEEEEEEEEvNT_6ParamsE,(.L_x_23 - _ZN7cutlass13device_kernelIN5flash19enable_sm80_to_sm89INS1_16FlashAttnFwdSm80INS1_25CollectiveMainloopFwdSm80ILi4ELi1ELb0EN4cute5tupleIJNS5_1CILi128EEENS7_ILi48EEENS7_ILi96EEEEEELi96ENS_10bfloat16_tEfNS_4arch4Sm80ELb0ELb1ELb1ELb1ELb0ELb1ELb1ELb0EEENS1_21CollectiveEpilogueFwdINS6_IJS8_SA_S9_EEENS6_IJNS7_ILi1EEESI_SI_EEESC_SE_Li128ELb1ELb1ELb0ELb0EEENS1_19SingleTileSchedulerILb1ELb0ELb1ELi128EEEEEEEEEvNT_6ParamsE)
        .other          _ZN7cutlass13device_kernelIN5flash19enable_sm80_to_sm89INS1_16FlashAttnFwdSm80INS1_25CollectiveMainloopFwdSm80ILi4ELi1ELb0EN4cute5tupleIJNS5_1CILi128EEENS7_ILi48EEENS7_ILi96EEEEEELi96ENS_10bfloat16_tEfNS_4arch4Sm80ELb0ELb1ELb1ELb1ELb0ELb1ELb1ELb0EEENS1_21CollectiveEpilogueFwdINS6_IJS8_SA_S9_EEENS6_IJNS7_ILi1EEESI_SI_EEESC_SE_Li128ELb1ELb1ELb0ELb0EEENS1_19SingleTileSchedulerILb1ELb0ELb1ELi128EEEEEEEEEvNT_6ParamsE,@"STO_CUDA_ENTRY STV_DEFAULT"
_ZN7cutlass13device_kernelIN5flash19enable_sm80_to_sm89INS1_16FlashAttnFwdSm80INS1_25CollectiveMainloopFwdSm80ILi4ELi1ELb0EN4cute5tupleIJNS5_1CILi128EEENS7_ILi48EEENS7_ILi96EEEEEELi96ENS_10bfloat16_tEfNS_4arch4Sm80ELb0ELb1ELb1ELb1ELb0ELb1ELb1ELb0EEENS1_21CollectiveEpilogueFwdINS6_IJS8_SA_S9_EEENS6_IJNS7_ILi1EEESI_SI_EEESC_SE_Li128ELb1ELb1ELb0ELb0EEENS1_19SingleTileSchedulerILb1ELb0ELb1ELi128EEEEEEEEEvNT_6ParamsE:
[----:B------:R-:W-:Y:S01]  /*0000*/  LDC R1, c[0x0][0x28] ;  /* 0x00000a00ff017b82 */ /* 0x000fe20000000800 */
[----:B------:R-:W-:Y:S05]  /*0010*/  EXIT ;  /* 0x000000000000794d */ /* 0x000fea0003800000 */
.L_x_5:
        /* <DEDUP_REMOVED lines=14> */
.L_x_23:


//--------------------- .text._ZN7cutlass13device_kernelIN5flash19enable_sm80_to_sm89INS1_16FlashAttnFwdSm80INS1_25CollectiveMainloopFwdSm80ILi4ELi1ELb0EN4cute5tupleIJNS5_1CILi128EEENS7_ILi64EEENS7_ILi96EEEEEELi96ENS_10bfloat16_tEfNS_4arch4Sm80ELb1ELb0ELb1ELb0ELb0ELb0ELb1ELb0EEENS1_21CollectiveEpilogueFwdINS6_IJS8_SA_S9_EEENS6_IJNS7_ILi1EEESI_SI_EEESC_SE_Li128ELb0ELb1ELb0ELb0EEENS1_30DynamicPersistentTileSchedulerILi128ELi128ELb0ELb1ELb0EEEEEEEEEvNT_6ParamsE --------------------------
	.section	.text._ZN7cutlass13device_kernelIN5flash19enable_sm80_to_sm89INS1_16FlashAttnFwdSm80INS1_25CollectiveMainloopFwdSm80ILi4ELi1ELb0EN4cute5tupleIJNS5_1CILi128EEENS7_ILi64EEENS7_ILi96EEEEEELi96ENS_10bfloat16_tEfNS_4arch4Sm80ELb1ELb0ELb1ELb0ELb0ELb0ELb1ELb0EEENS1_21CollectiveEpilogueFwdINS6_IJS8_SA_S9_EEENS6_IJNS7_ILi1EEESI_SI_EEESC_SE_Li128ELb0ELb1ELb0ELb0EEENS1_30DynamicPersistentTileSchedulerILi128ELi128ELb0ELb1ELb0EEEEEEEEEvNT_6ParamsE,"ax",@progbits
	.align	128
.text._ZN7cutlass13device_kernelIN5flash19enable_sm80_to_sm89INS1_16FlashAttnFwdSm80INS1_25CollectiveMainloopFwdSm80ILi4ELi1ELb0EN4cute5tupleIJNS5_1CILi128EEENS7_ILi64EEENS7_ILi96EEEEEELi96ENS_10bfloat16_tEfNS_4arch4Sm80ELb1ELb0ELb1ELb0ELb0ELb0ELb1ELb0EEENS1_21CollectiveEpilogueFwdINS6_IJS8_SA_S9_EEENS6_IJNS7_ILi1EEESI_SI_EEESC_SE_Li128ELb0ELb1ELb0ELb0EEENS1_30DynamicPersistentTileSchedulerILi128ELi128ELb0ELb1ELb0EEEEEEEEEvNT_6ParamsE:
        .type           _ZN7cutlass13device_kernelIN5flash19enable_sm80_to_sm89INS1_16FlashAttnFwdSm80INS1_25CollectiveMainloopFwdSm80ILi4ELi1ELb0EN4cute5tupleIJNS5_1CILi128EEENS7_ILi64EEENS7_ILi96EEEEEELi96ENS_10bfloat16_tEfNS_4arch4Sm80ELb1ELb0ELb1ELb0ELb0ELb0ELb1ELb0EEENS1_21CollectiveEpilogueFwdINS6_IJS8_SA_S9_EEENS6_IJNS7_ILi1EEESI_SI_EEESC_SE_Li128ELb0ELb1ELb0ELb0EEENS1_30DynamicPersistentTileSchedulerILi128ELi128ELb0ELb1ELb0EEEEEEEEEvNT_6ParamsE,@function
        .size           _ZN7cutlass13device_kernelIN5flash19enable_sm80_to_sm89INS1_16FlashAttnFwdSm80INS1_25CollectiveMainloopFwdSm80ILi4ELi1ELb0EN4cute5tupleIJNS5_1CILi128EEENS7_ILi64EEENS7_ILi96EEEEEELi96ENS_10bfloat16_tEfNS_4arch4Sm80ELb1ELb0ELb1ELb0ELb0ELb0ELb1ELb0EEENS1_21CollectiveEpilogueFwdINS6_IJS8_SA_S9_EEENS6_IJNS7_ILi1EEESI_SI_EEESC_SE_Li128ELb0ELb1ELb0ELb0EEENS1_30DynamicPersistentTileSchedulerILi128ELi128ELb0ELb1ELb0EEEEEEEEEvNT_6ParamsE,(.L_x_24 - _ZN7cutlass13device_kernelIN5flash19enable_sm80_to_sm89INS1_16FlashAttnFwdSm80INS1_25CollectiveMainloopFwdSm80ILi4ELi1ELb0EN4cute5tupleIJNS5_1CILi128EEENS7_ILi64EEENS7_ILi96EEEEEELi96ENS_10bfloat16_tEfNS_4arch4Sm80ELb1ELb0ELb1ELb0ELb0ELb0ELb1ELb0EEENS1_21CollectiveEpilogueFwdINS6_IJS8_SA_S9_EEENS6_IJNS7_ILi1EEESI_SI_EEESC_SE_Li128ELb0ELb1ELb0ELb0EEENS1_30DynamicPersistentTileSchedulerILi128ELi128ELb0ELb1ELb0EEEEEEEEEvNT_6ParamsE)
        .other          _ZN7cutlass13device_kernelIN5flash19enable_sm80_to_sm89INS1_16FlashAttnFwdSm80INS1_25CollectiveMainloopFwdSm80ILi4ELi1ELb0EN4cute5tupleIJNS5_1CILi128EEENS7_ILi64EEENS7_ILi96EEEEEELi96ENS_10bfloat16_tEfNS_4arch4Sm80ELb1ELb0ELb1ELb0ELb0ELb0ELb1ELb0EEENS1_21CollectiveEpilogueFwdINS6_IJS8_SA_S9_EEENS6_IJNS7_ILi1EEESI_SI_EEESC_SE_Li128ELb0ELb1ELb0ELb0EEENS1_30DynamicPersistentTileSchedulerILi128ELi128ELb0ELb1ELb0EEEEEEEEEvNT_6ParamsE,@"STO_CUDA_ENTRY STV_DEFAULT"
_ZN7cutlass13device_kernelIN5flash19enable_sm80_to_sm89INS1_16FlashAttnFwdSm80INS1_25CollectiveMainloopFwdSm80ILi4ELi1ELb0EN4cute5tupleIJNS5_1CILi128EEENS7_ILi64EEENS7_ILi96EEEEEELi96ENS_10bfloat16_tEfNS_4arch4Sm80ELb1ELb0ELb1ELb0ELb0ELb0ELb1ELb0EEENS1_21CollectiveEpilogueFwdINS6_IJS8_SA_S9_EEENS6_IJNS7_ILi1EEESI_SI_EEESC_SE_Li128ELb0ELb1ELb0ELb0EEENS1_30DynamicPersistentTileSchedulerILi128ELi128ELb0ELb1ELb0EEEEEEEEEvNT_6ParamsE:
[----:B------:R-:W-:Y:S01]  /*0000*/  LDC R1, c[0x0][0x28] ;  /* 0x00000a00ff017b82 */ /* 0x000fe20000000800 */
[----:B------:R-:W-:Y:S05]  /*0010*/  EXIT ;  /* 0x000000000000794d */ /* 0x000fea0003800000 */
.L_x_6:
        /* <DEDUP_REMOVED lines=14> */
.L_x_24:


//--------------------- .text._ZN7cutlass13device_kernelIN5flash19enable_sm80_to_sm89INS1_16FlashAttnFwdSm80INS1_25CollectiveMainloopFwdSm80ILi4ELi1ELb0EN4cute5tupleIJNS5_1CILi128EEENS7_ILi64EEENS7_ILi96EEEEEELi96ENS_10bfloat16_tEfNS_4arch4Sm80ELb1ELb0ELb1ELb1ELb0ELb0ELb1ELb0EEENS1_21CollectiveEpilogueFwdINS6_IJS8_SA_S9_EEENS6_IJNS7_ILi1EEESI_SI_EEESC_SE_Li128ELb1ELb1ELb0ELb0EEENS1_19SingleTileSchedulerILb1ELb0ELb1ELi128EEEEEEEEEvNT_6ParamsE --------------------------
	.section	.text._ZN7cutlass13device_kernelIN5flash19enable_sm80_to_sm89INS1_16FlashAttnFwdSm80INS1_25CollectiveMainloopFwdSm80ILi4ELi1ELb0EN4cute5tupleIJNS5_1CILi128EEENS7_ILi64EEENS7_ILi96EEEEEELi96ENS_10bfloat16_tEfNS_4arch4Sm80ELb1ELb0ELb1ELb1ELb0ELb0ELb1ELb0EEENS1_21CollectiveEpilogueFwdINS6_IJS8_SA_S9_EEENS6_IJNS7_ILi1EEESI_SI_EEESC_SE_Li128ELb1ELb1ELb0ELb0EEENS1_19SingleTileSchedulerILb1ELb0ELb1ELi128EEEEEEEEEvNT_6ParamsE,"ax",@progbits
	.align	128
.text._ZN7cutlass13device_kernelIN5flash19enable_sm80_to_sm89INS1_16FlashAttnFwdSm80INS1_25CollectiveMainloopFwdSm80ILi4ELi1ELb0EN4cute5tupleIJNS5_1CILi128EEENS7_ILi64EEENS7_ILi96EEEEEELi96ENS_10bfloat16_tEfNS_4arch4Sm80ELb1ELb0ELb1ELb1ELb0ELb0ELb1ELb0EEENS1_21CollectiveEpilogueFwdINS6_IJS8_SA_S9_EEENS6_IJNS7_ILi1EEESI_SI_EEESC_SE_Li128ELb1ELb1ELb0ELb0EEENS1_19SingleTileSchedulerILb1ELb0ELb1ELi128EEEEEEEEEvNT_6ParamsE:
        .type           _ZN7cutlass13device_kernelIN5flash19enable_sm80_to_sm89INS1_16FlashAttnFwdSm80INS1_25CollectiveMainloopFwdSm80ILi4ELi1ELb0EN4cute5tupleIJNS5_1CILi128EEENS7_ILi64EEENS7_ILi96EEEEEELi96ENS_10bfloat16_tEfNS_4arch4Sm80ELb1ELb0ELb1ELb1ELb0ELb0ELb1ELb0EEENS1_21CollectiveEpilogueFwdINS6_IJS8_SA_S9_EEENS6_IJNS7_ILi1EEESI_SI_EEESC_SE_Li128ELb1ELb1ELb0ELb0EEENS1_19SingleTileSchedulerILb1ELb0ELb1ELi128EEEEEEEEEvNT_6ParamsE,@function
        .size           _ZN7cutlass13device_kernelIN5flash19enable_sm80_to_sm89INS1_16FlashAttnFwdSm80INS1_25CollectiveMainloopFwdSm80ILi4ELi1ELb0EN4cute5tupleIJNS5_1CILi128EEENS7_ILi64EEENS7_ILi96EEEEEELi96ENS_10bfloat16_tEfNS_4arch4Sm80ELb1ELb0ELb1ELb1ELb0ELb0ELb1ELb0EEENS1_21CollectiveEpilogueFwdINS6_IJS8_SA_S9_EEENS6_IJNS7_ILi1EEESI_SI_EEESC_SE_Li128ELb1ELb1ELb0ELb0EEENS1_19SingleTileSchedulerILb1ELb0ELb1ELi128EEEEEEEEEvNT_6ParamsE,(.L_x_25 - _ZN7cutlass13device_kernelIN5flash19enable_sm80_to_sm89INS1_16FlashAttnFwdSm80INS1_25CollectiveMainloopFwdSm80ILi4ELi1ELb0EN4cute5tupleIJNS5_1CILi128EEENS7_ILi64EEENS7_ILi96EEEEEELi96ENS_10bfloat16_tEfNS_4arch4Sm80ELb1ELb0ELb1ELb1ELb0ELb0ELb1ELb0EEENS1_21CollectiveEpilogueFwdINS6_IJS8_SA_S9_EEENS6_IJNS7_ILi1EEESI_SI_EEESC_SE_Li128ELb1ELb1ELb0ELb0EEENS1_19SingleTileSchedulerILb1ELb0ELb1ELi128EEEEEEEEEvNT_6ParamsE)
        .other          _ZN7cutlass13device_kernelIN5flash19enable_sm80_to_sm89INS1_16FlashAttnFwdSm80INS1_25CollectiveMainloopFwdSm80ILi4ELi1ELb0EN4cute5tupleIJNS5_1CILi128EEENS7_ILi64EEENS7_ILi96EEEEEELi96ENS_10bfloat16_tEfNS_4arch4Sm80ELb1ELb0ELb1ELb1ELb0ELb0ELb1ELb0EEENS1_21CollectiveEpilogueFwdINS6_IJS8_SA_S9_EEENS6_IJNS7_ILi1EEESI_SI_EEESC_SE_Li128ELb1ELb1ELb0ELb0EEENS1_19SingleTileSchedulerILb1ELb0ELb1ELi128EEEEEEEEEvNT_6ParamsE,@"STO_CUDA_ENTRY STV_DEFAULT"
_ZN7cutlass13device_kernelIN5flash19enable_sm80_to_sm89INS1_16FlashAttnFwdSm80INS1_25CollectiveMainloopFwdSm80ILi4ELi1ELb0EN4cute5tupleIJNS5_1CILi128EEENS7_ILi64EEENS7_ILi96EEEEEELi96ENS_10bfloat16_tEfNS_4arch4Sm80ELb1ELb0ELb1ELb1ELb0ELb0ELb1ELb0EEENS1_21CollectiveEpilogueFwdINS6_IJS8_SA_S9_EEENS6_IJNS7_ILi1EEESI_SI_EEESC_SE_Li128ELb1ELb1ELb0ELb0EEENS1_19SingleTileSchedulerILb1ELb0ELb1ELi128EEEEEEEEEvNT_6ParamsE:
[----:B------:R-:W-:Y:S01]  /*0000*/  LDC R1, c[0x0][0x28] ;  /* 0x00000a00ff017b82 */ /* 0x000fe20000000800 */
[----:B------:R-:W-:Y:S05]  /*0010*/  EXIT ;  /* 0x000000000000794d */ /* 0x000fea0003800000 */
.L_x_7:
        /* <DEDUP_REMOVED lines=14> */
.L_x_25:


//--------------------- .text._ZN7cutlass13device_kernelIN5flash19enable_sm80_to_sm89INS1_16FlashAttnFwdSm80INS1_25CollectiveMainloopFwdSm80ILi4ELi1ELb0EN4cute5tupleIJNS5_1CILi128EEENS7_ILi64EEENS7_ILi96EEEEEELi96ENS_10bfloat16_tEfNS_4arch4Sm80ELb1ELb0ELb1ELb1ELb0ELb1ELb1ELb0EEENS1_21CollectiveEpilogueFwdINS6_IJS8_SA_S9_EEENS6_IJNS7_ILi1EEESI_SI_EEESC_SE_Li128ELb1ELb1ELb0ELb0EEENS1_19SingleTileSchedulerILb1ELb0ELb1ELi128EEEEEEEEEvNT_6ParamsE --------------------------
	.section	.text._ZN7cutlass13device_kernelIN5flash19enable_sm80_to_sm89INS1_16FlashAttnFwdSm80INS1_25CollectiveMainloopFwdSm80ILi4ELi1ELb0EN4cute5tupleIJNS5_1CILi128EEENS7_ILi64EEENS7_ILi96EEEEEELi96ENS_10bfloat16_tEfNS_4arch4Sm80ELb1ELb0ELb1ELb1ELb0ELb1ELb1ELb0EEENS1_21CollectiveEpilogueFwdINS6_IJS8_SA_S9_EEENS6_IJNS7_ILi1EEESI_SI_EEESC_SE_Li128ELb1ELb1ELb0ELb0EEENS1_19SingleTileSchedulerILb1ELb0ELb1ELi128EEEEEEEEEvNT_6ParamsE,"ax",@progbits
	.align	128
.text._ZN7cutlass13device_kernelIN5flash19enable_sm80_to_sm89INS1_16FlashAttnFwdSm80INS1_25CollectiveMainloopFwdSm80ILi4ELi1ELb0EN4cute5tupleIJNS5_1CILi128EEENS7_ILi64EEENS7_ILi96EEEEEELi96ENS_10bfloat16_tEfNS_4arch4Sm80ELb1ELb0ELb1ELb1ELb0ELb1ELb1ELb0EEENS1_21CollectiveEpilogueFwdINS6_IJS8_SA_S9_EEENS6_IJNS7_ILi1EEESI_SI_EEESC_SE_Li128ELb1ELb1ELb0ELb0EEENS1_19SingleTileSchedulerILb1ELb0ELb1ELi128EEEEEEEEEvNT_6ParamsE:
        .type           _ZN7cutlass13device_kernelIN5flash19enable_sm80_to_sm89INS1_16FlashAttnFwdSm80INS1_25CollectiveMainloopFwdSm80ILi4ELi1ELb0EN4cute5tupleIJNS5_1CILi128EEENS7_ILi64EEENS7_ILi96EEEEEELi96ENS_10bfloat16_tEfNS_4arch4Sm80ELb1ELb0ELb1ELb1ELb0ELb1ELb1ELb0EEENS1_21CollectiveEpilogueFwdINS6_IJS8_SA_S9_EEENS6_IJNS7_ILi1EEESI_SI_EEESC_SE_Li128ELb1ELb1ELb0ELb0EEENS1_19SingleTileSchedulerILb1ELb0ELb1ELi128EEEEEEEEEvNT_6ParamsE,@function
        .size           _ZN7cutlass13device_kernelIN5flash19enable_sm80_to_sm89INS1_16FlashAttnFwdSm80INS1_25CollectiveMainloopFwdSm80ILi4ELi1ELb0EN4cute5tupleIJNS5_1CILi128EEENS7_ILi64EEENS7_ILi96EEEEEELi96ENS_10bfloat16_tEfNS_4arch4Sm80ELb1ELb0ELb1ELb1ELb0ELb1ELb1ELb0EEENS1_21CollectiveEpilogueFwdINS6_IJS8_SA_S9_EEENS6_IJNS7_ILi1EEESI_SI_EEESC_SE_Li128ELb1ELb1ELb0ELb0EEENS1_19SingleTileSchedulerILb1ELb0ELb1ELi128EEEEEEEEEvNT_6ParamsE,(.L_x_26 - _ZN7cutlass13device_kernelIN5flash19enable_sm80_to_sm89INS1_16FlashAttnFwdSm80INS1_25CollectiveMainloopFwdSm80ILi4ELi1ELb0EN4cute5tupleIJNS5_1CILi128EEENS7_ILi64EEENS7_ILi96EEEEEELi96ENS_10bfloat16_tEfNS_4arch4Sm80ELb1ELb0ELb1ELb1ELb0ELb1ELb1ELb0EEENS1_21CollectiveEpilogueFwdINS6_IJS8_SA_S9_EEENS6_IJNS7_ILi1EEESI_SI_EEESC_SE_Li128ELb1ELb1ELb0ELb0EEENS1_19SingleTileSchedulerILb1ELb0ELb1ELi128EEEEEEEEEvNT_6ParamsE)
        .other          _ZN7cutlass13device_kernelIN5flash19enable_sm80_to_sm89INS1_16FlashAttnFwdSm80INS1_25CollectiveMainloopFwdSm80ILi4ELi1ELb0EN4cute5tupleIJNS5_1CILi128EEENS7_ILi64EEENS7_ILi96EEEEEELi96ENS_10bfloat16_tEfNS_4arch4Sm80ELb1ELb0ELb1ELb1ELb0ELb1ELb1ELb0EEENS1_21CollectiveEpilogueFwdINS6_IJS8_SA_S9_EEENS6_IJNS7_ILi1EEESI_SI_EEESC_SE_Li128ELb1ELb1ELb0ELb0EEENS1_19SingleTileSchedulerILb1ELb0ELb1ELi128EEEEEEEEEvNT_6ParamsE,@"STO_CUDA_ENTRY STV_DEFAULT"
_ZN7cutlass13device_kernelIN5flash19enable_sm80_to_sm89INS1_16FlashAttnFwdSm80INS1_25CollectiveMainloopFwdSm80ILi4ELi1ELb0EN4cute5tupleIJNS5_1CILi128EEENS7_ILi64EEENS7_ILi96EEEEEELi96ENS_10bfloat16_tEfNS_4arch4Sm80ELb1ELb0ELb1ELb1ELb0ELb1ELb1ELb0EEENS1_21CollectiveEpilogueFwdINS6_IJS8_SA_S9_EEENS6_IJNS7_ILi1EEESI_SI_EEESC_SE_Li128ELb1ELb1ELb0ELb0EEENS1_19SingleTileSchedulerILb1ELb0ELb1ELi128EEEEEEEEEvNT_6ParamsE:
[----:B------:R-:W-:Y:S01]  /*0000*/  LDC R1, c[0x0][0x28] ;  /* 0x00000a00ff017b82 */ /* 0x000fe20000000800 */
[----:B------:R-:W-:Y:S05]  /*0010*/  EXIT ;  /* 0x000000000000794d */ /* 0x000fea0003800000 */
.L_x_8:
        /* <DEDUP_REMOVED lines=14> */
.L_x_26:


//--------------------- .text._ZN7cutlass13device_kernelIN5flash19enable_sm80_to_sm89INS1_16FlashAttnFwdSm80INS1_25CollectiveMainloopFwdSm80ILi4ELi1ELb0EN4cute5tupleIJNS5_1CILi128EEENS7_ILi64EEENS7_ILi96EEEEEELi96ENS_10bfloat16_tEfNS_4arch4Sm80ELb0ELb0ELb0ELb0ELb0ELb0ELb1ELb0EEENS1_21CollectiveEpilogueFwdINS6_IJS8_SA_S9_EEENS6_IJNS7_ILi1EEESI_SI_EEESC_SE_Li128ELb0ELb1ELb0ELb0EEENS1_19SingleTileSchedulerILb0ELb0ELb1ELi128EEEEEEEEEvNT_6ParamsE --------------------------
	.section	.text._ZN7cutlass13device_kernelIN5flash19enable_sm80_to_sm89INS1_16FlashAttnFwdSm80INS1_25CollectiveMainloopFwdSm80ILi4ELi1ELb0EN4cute5tupleIJNS5_1CILi128EEENS7_ILi64EEENS7_ILi96EEEEEELi96ENS_10bfloat16_tEfNS_4arch4Sm80ELb0ELb0ELb0ELb0ELb0ELb0ELb1ELb0EEENS1_21CollectiveEpilogueFwdINS6_IJS8_SA_S9_EEENS6_IJNS7_ILi1EEESI_SI_EEESC_SE_Li128ELb0ELb1ELb0ELb0EEENS1_19SingleTileSchedulerILb0ELb0ELb1ELi128EEEEEEEEEvNT_6ParamsE,"ax",@progbits
	.align	128
.text._ZN7cutlass13device_kernelIN5flash19enable_sm80_to_sm89INS1_16FlashAttnFwdSm80INS1_25CollectiveMainloopFwdSm80ILi4ELi1ELb0EN4cute5tupleIJNS5_1CILi128EEENS7_ILi64EEENS7_ILi96EEEEEELi96ENS_10bfloat16_tEfNS_4arch4Sm80ELb0ELb0ELb0ELb0ELb0ELb0ELb1ELb0EEENS1_21CollectiveEpilogueFwdINS6_IJS8_SA_S9_EEENS6_IJNS7_ILi1EEESI_SI_EEESC_SE_Li128ELb0ELb1ELb0ELb0EEENS1_19SingleTileSchedulerILb0ELb0ELb1ELi128EEEEEEEEEvNT_6ParamsE:
        .type           _ZN7cutlass13device_kernelIN5flash19enable_sm80_to_sm89INS1_16FlashAttnFwdSm80INS1_25CollectiveMainloopFwdSm80ILi4ELi1ELb0EN4cute5tupleIJNS5_1CILi128EEENS7_ILi64EEENS7_ILi96EEEEEELi96ENS_10bfloat16_tEfNS_4arch4Sm80ELb0ELb0ELb0ELb0ELb0ELb0ELb1ELb0EEENS1_21CollectiveEpilogueFwdINS6_IJS8_SA_S9_EEENS6_IJNS7_ILi1EEESI_SI_EEESC_SE_Li128ELb0ELb1ELb0ELb0EEENS1_19SingleTileSchedulerILb0ELb0ELb1ELi128EEEEEEEEEvNT_6ParamsE,@function
        .size           _ZN7cutlass13device_kernelIN5flash19enable_sm80_to_sm89INS1_16FlashAttnFwdSm80INS1_25CollectiveMainloopFwdSm80ILi4ELi1ELb0EN4cute5tupleIJNS5_1CILi128EEENS7_ILi64EEENS7_ILi96EEEEEELi96ENS_10bfloat16_tEfNS_4arch4Sm80ELb0ELb0ELb0ELb0ELb0ELb0ELb1ELb0EEENS1_21CollectiveEpilogueFwdINS6_IJS8_SA_S9_EEENS6_IJNS7_ILi1EEESI_SI_EEESC_SE_Li128ELb0ELb1ELb0ELb0EEENS1_19SingleTileSchedulerILb0ELb0ELb1ELi128EEEEEEEEEvNT_6ParamsE,(.L_x_27 - _ZN7cutlass13device_kernelIN5flash19enable_sm80_to_sm89INS1_16FlashAttnFwdSm80INS1_25CollectiveMainloopFwdSm80ILi4ELi1ELb0EN4cute5tupleIJNS5_1CILi128EEENS7_ILi64EEENS7_ILi96EEEEEELi96ENS_10bfloat16_tEfNS_4arch4Sm80ELb0ELb0ELb0ELb0ELb0ELb0ELb1ELb0EEENS1_21CollectiveEpilogueFwdINS6_IJS8_SA_S9_EEENS6_IJNS7_ILi1EEESI_SI_EEESC_SE_Li128ELb0ELb1ELb0ELb0EEENS1_19SingleTileSchedulerILb0ELb0ELb1ELi128EEEEEEEEEvNT_6ParamsE)
        .other          _ZN7cutlass13device_kernelIN5flash19enable_sm80_to_sm89INS1_16FlashAttnFwdSm80INS1_25CollectiveMainloopFwdSm80ILi4ELi1ELb0EN4cute5tupleIJNS5_1CILi128EEENS7_ILi64EEENS7_ILi96EEEEEELi96ENS_10bfloat16_tEfNS_4arch4Sm80ELb0ELb0ELb0ELb0ELb0ELb0ELb1ELb0EEENS1_21CollectiveEpilogueFwdINS6_IJS8_SA_S9_EEENS6_IJNS7_ILi1EEESI_SI_EEESC_SE_Li128ELb0ELb1ELb0ELb0EEENS1_19SingleTileSchedulerILb0ELb0ELb1ELi128EEEEEEEEEvNT_6ParamsE,@"STO_CUDA_ENTRY STV_DEFAULT"
_ZN7cutlass13device_kernelIN5flash19enable_sm80_to_sm89INS1_16FlashAttnFwdSm80INS1_25CollectiveMainloopFwdSm80ILi4ELi1ELb0EN4cute5tupleIJNS5_1CILi128EEENS7_ILi64EEENS7_ILi96EEEEEELi96ENS_10bfloat16_tEfNS_4arch4Sm80ELb0ELb0ELb0ELb0ELb0ELb0ELb1ELb0EEENS1_21CollectiveEpilogueFwdINS6_IJS8_SA_S9_EEENS6_IJNS7_ILi1EEESI_SI_EEESC_SE_Li128ELb0ELb1ELb0ELb0EEENS1_19SingleTileSchedulerILb0ELb0ELb1ELi128EEEEEEEEEvNT_6ParamsE:
[----:B------:R-:W-:Y:S01]  /*0000*/  LDC R1, c[0x0][0x28] ;  /* 0x00000a00ff017b82 */ /* 0x000fe20000000800 */
[----:B------:R-:W-:Y:S05]  /*0010*/  EXIT ;  /* 0x000000000000794d */ /* 0x000fea0003800000 */
.L_x_9:
        /* <DEDUP_REMOVED lines=14> */
.L_x_27:


//--------------------- .text._ZN7cutlass13device_kernelIN5flash19enable_sm80_to_sm89INS1_16FlashAttnFwdSm80INS1_25CollectiveMainloopFwdSm80ILi4ELi1ELb0EN4cute5tupleIJNS5_1CILi128EEENS7_ILi64EEENS7_ILi96EEEEEELi96ENS_10bfloat16_tEfNS_4arch4Sm80ELb0ELb0ELb0ELb1ELb0ELb0ELb1ELb0EEENS1_21CollectiveEpilogueFwdINS6_IJS8_SA_S9_EEENS6_IJNS7_ILi1EEESI_SI_EEESC_SE_Li128ELb1ELb1ELb0ELb0EEENS1_19SingleTileSchedulerILb1ELb0ELb1ELi128EEEEEEEEEvNT_6ParamsE --------------------------
	.section	.text._ZN7cutlass13device_kernelIN5flash19enable_sm80_to_sm89INS1_16FlashAttnFwdSm80INS1_25CollectiveMainloopFwdSm80ILi4ELi1ELb0EN4cute5tupleIJNS5_1CILi128EEENS7_ILi64EEENS7_ILi96EEEEEELi96ENS_10bfloat16_tEfNS_4arch4Sm80ELb0ELb0ELb0ELb1ELb0ELb0ELb1ELb0EEENS1_21CollectiveEpilogueFwdINS6_IJS8_SA_S9_EEENS6_IJNS7_ILi1EEESI_SI_EEESC_SE_Li128ELb1ELb1ELb0ELb0EEENS1_19SingleTileSchedulerILb1ELb0ELb1ELi128EEEEEEEEEvNT_6ParamsE,"ax",@progbits
	.align	128
.text._ZN7cutlass13device_kernelIN5flash19enable_sm80_to_sm89INS1_16FlashAttnFwdSm80INS1_25CollectiveMainloopFwdSm80ILi4ELi1ELb0EN4cute5tupleIJNS5_1CILi128EEENS7_ILi64EEENS7_ILi96EEEEEELi96ENS_10bfloat16_tEfNS_4arch4Sm80ELb0ELb0ELb0ELb1ELb0ELb0ELb1ELb0EEENS1_21CollectiveEpilogueFwdINS6_IJS8_SA_S9_EEENS6_IJNS7_ILi1EEESI_SI_EEESC_SE_Li128ELb1ELb1ELb0ELb0EEENS1_19SingleTileSchedulerILb1ELb0ELb1ELi128EEEEEEEEEvNT_6ParamsE:
        .type           _ZN7cutlass13device_kernelIN5flash19enable_sm80_to_sm89INS1_16FlashAttnFwdSm80INS1_25CollectiveMainloopFwdSm80ILi4ELi1ELb0EN4cute5tupleIJNS5_1CILi128EEENS7_ILi64EEENS7_ILi96EEEEEELi96ENS_10bfloat16_tEfNS_4arch4Sm80ELb0ELb0ELb0ELb1ELb0ELb0ELb1ELb0EEENS1_21CollectiveEpilogueFwdINS6_IJS8_SA_S9_EEENS6_IJNS7_ILi1EEESI_SI_EEESC_SE_Li128ELb1ELb1ELb0ELb0EEENS1_19SingleTileSchedulerILb1ELb0ELb1ELi128EEEEEEEEEvNT_6ParamsE,@function
        .size           _ZN7cutlass13device_kernelIN5flash19enable_sm80_to_sm89INS1_16FlashAttnFwdSm80INS1_25CollectiveMainloopFwdSm80ILi4ELi1ELb0EN4cute5tupleIJNS5_1CILi128EEENS7_ILi64EEENS7_ILi96EEEEEELi96ENS_10bfloat16_tEfNS_4arch4Sm80ELb0ELb0ELb0ELb1ELb0ELb0ELb1ELb0EEENS1_21CollectiveEpilogueFwdINS6_IJS8_SA_S9_EEENS6_IJNS7_ILi1EEESI_SI_EEESC_SE_Li128ELb1ELb1ELb0ELb0EEENS1_19SingleTileSchedulerILb1ELb0ELb1ELi128EEEEEEEEEvNT_6ParamsE,(.L_x_28 - _ZN7cutlass13device_kernelIN5flash19enable_sm80_to_sm89INS1_16FlashAttnFwdSm80INS1_25CollectiveMainloopFwdSm80ILi4ELi1ELb0EN4cute5tupleIJNS5_1CILi128EEENS7_ILi64EEENS7_ILi96EEEEEELi96ENS_10bfloat16_tEfNS_4arch4Sm80ELb0ELb0ELb0ELb1ELb0ELb0ELb1ELb0EEENS1_21CollectiveEpilogueFwdINS6_IJS8_SA_S9_EEENS6_IJNS7_ILi1EEESI_SI_EEESC_SE_Li128ELb1ELb1ELb0ELb0EEENS1_19SingleTileSchedulerILb1ELb0ELb1ELi128EEEEEEEEEvNT_6ParamsE)
        .other          _ZN7cutlass13device_kernelIN5flash19enable_sm80_to_sm89INS1_16FlashAttnFwdSm80INS1_25CollectiveMainloopFwdSm80ILi4ELi1ELb0EN4cute5tupleIJNS5_1CILi128EEENS7_ILi64EEENS7_ILi96EEEEEELi96ENS_10bfloat16_tEfNS_4arch4Sm80ELb0ELb0ELb0ELb1ELb0ELb0ELb1ELb0EEENS1_21CollectiveEpilogueFwdINS6_IJS8_SA_S9_EEENS6_IJNS7_ILi1EEESI_SI_EEESC_SE_Li128ELb1ELb1ELb0ELb0EEENS1_19SingleTileSchedulerILb1ELb0ELb1ELi128EEEEEEEEEvNT_6ParamsE,@"STO_CUDA_ENTRY STV_DEFAULT"
_ZN7cutlass13device_kernelIN5flash19enable_sm80_to_sm89INS1_16FlashAttnFwdSm80INS1_25CollectiveMainloopFwdSm80ILi4ELi1ELb0EN4cute5tupleIJNS5_1CILi128EEENS7_ILi64EEENS7_ILi96EEEEEELi96ENS_10bfloat16_tEfNS_4arch4Sm80ELb0ELb0ELb0ELb1ELb0ELb0ELb1ELb0EEENS1_21CollectiveEpilogueFwdINS6_IJS8_SA_S9_EEENS6_IJNS7_ILi1EEESI_SI_EEESC_SE_Li128ELb1ELb1ELb0ELb0EEENS1_19SingleTileSchedulerILb1ELb0ELb1ELi128EEEEEEEEEvNT_6ParamsE:
[----:B------:R-:W-:Y:S01]  /*0000*/  LDC R1, c[0x0][0x28] ;  /* 0x00000a00ff017b82 */ /* 0x000fe20000000800 */
[----:B------:R-:W-:Y:S05]  /*0010*/  EXIT ;  /* 0x000000000000794d */ /* 0x000fea0003800000 */
.L_x_10:
        /* <DEDUP_REMOVED lines=14> */
.L_x_28:


//--------------------- .text._ZN7cutlass13device_kernelIN5flash19enable_sm80_to_sm89INS1_16FlashAttnFwdSm80INS1_25CollectiveMainloopFwdSm80ILi4ELi1ELb0EN4cute5tupleIJNS5_1CILi128EEENS7_ILi64EEENS7_ILi96EEEEEELi96ENS_10bfloat16_tEfNS_4arch4Sm80ELb0ELb0ELb0ELb1ELb0ELb1ELb1ELb0EEENS1_21CollectiveEpilogueFwdINS6_IJS8_SA_S9_EEENS6_IJNS7_ILi1EEESI_SI_EEESC_SE_Li128ELb1ELb1ELb0ELb0EEENS1_19SingleTileSchedulerILb1ELb0ELb1ELi128EEEEEEEEEvNT_6ParamsE --------------------------
	.section	.text._ZN7cutlass13device_kernelIN5flash19enable_sm80_to_sm89INS1_16FlashAttnFwdSm80INS1_25CollectiveMainloopFwdSm80ILi4ELi1ELb0EN4cute5tupleIJNS5_1CILi128EEENS7_ILi64EEENS7_ILi96EEEEEELi96ENS_10bfloat16_tEfNS_4arch4Sm80ELb0ELb0ELb0ELb1ELb0ELb1ELb1ELb0EEENS1_21CollectiveEpilogueFwdINS6_IJS8_SA_S9_EEENS6_IJNS7_ILi1EEESI_SI_EEESC_SE_Li128ELb1ELb1ELb0ELb0EEENS1_19SingleTileSchedulerILb1ELb0ELb1ELi128EEEEEEEEEvNT_6ParamsE,"ax",@progbits
	.align	128
.text._ZN7cutlass13device_kernelIN5flash19enable_sm80_to_sm89INS1_16FlashAttnFwdSm80INS1_25CollectiveMainloopFwdSm80ILi4ELi1ELb0EN4cute5tupleIJNS5_1CILi128EEENS7_ILi64EEENS7_ILi96EEEEEELi96ENS_10bfloat16_tEfNS_4arch4Sm80ELb0ELb0ELb0ELb1ELb0ELb1ELb1ELb0EEENS1_21CollectiveEpilogueFwdINS6_IJS8_SA_S9_EEENS6_IJNS7_ILi1EEESI_SI_EEESC_SE_Li128ELb1ELb1ELb0ELb0EEENS1_19SingleTileSchedulerILb1ELb0ELb1ELi128EEEEEEEEEvNT_6ParamsE:
        .type           _ZN7cutlass13device_kernelIN5flash19enable_sm80_to_sm89INS1_16FlashAttnFwdSm80INS1_25CollectiveMainloopFwdSm80ILi4ELi1ELb0EN4cute5tupleIJNS5_1CILi128EEENS7_ILi64EEENS7_ILi96EEEEEELi96ENS_10bfloat16_tEfNS_4arch4Sm80ELb0ELb0ELb0ELb1ELb0ELb1ELb1ELb0EEENS1_21CollectiveEpilogueFwdINS6_IJS8_SA_S9_EEENS6_IJNS7_ILi1EEESI_SI_EEESC_SE_Li128ELb1ELb1ELb0ELb0EEENS1_19SingleTileSchedulerILb1ELb0ELb1ELi128EEEEEEEEEvNT_6ParamsE,@function
        .size           _ZN7cutlass13device_kernelIN5flash19enable_sm80_to_sm89INS1_16FlashAttnFwdSm80INS1_25CollectiveMainloopFwdSm80ILi4ELi1ELb0EN4cute5tupleIJNS5_1CILi128EEENS7_ILi64EEENS7_ILi96EEEEEELi96ENS_10bfloat16_tEfNS_4arch4Sm80ELb0ELb0ELb0ELb1ELb0ELb1ELb1ELb0EEENS1_21CollectiveEpilogueFwdINS6_IJS8_SA_S9_EEENS6_IJNS7_ILi1EEESI_SI_EEESC_SE_Li128ELb1ELb1ELb0ELb0EEENS1_19SingleTileSchedulerILb1ELb0ELb1ELi128EEEEEEEEEvNT_6ParamsE,(.L_x_29 - _ZN7cutlass13device_kernelIN5flash19enable_sm80_to_sm89INS1_16FlashAttnFwdSm80INS1_25CollectiveMainloopFwdSm80ILi4ELi1ELb0EN4cute5tupleIJNS5_1CILi128EEENS7_ILi64EEENS7_ILi96EEEEEELi96ENS_10bfloat16_tEfNS_4arch4Sm80ELb0ELb0ELb0ELb1ELb0ELb1ELb1ELb0EEENS1_21CollectiveEpilogueFwdINS6_IJS8_SA_S9_EEENS6_IJNS7_ILi1EEESI_SI_EEESC_SE_Li128ELb1ELb1ELb0ELb0EEENS1_19SingleTileSchedulerILb1ELb0ELb1ELi128EEEEEEEEEvNT_6ParamsE)
        .other          _ZN7cutlass13device_kernelIN5flash19enable_sm80_to_sm89INS1_16FlashAttnFwdSm80INS1_25CollectiveMainloopFwdSm80ILi4ELi1ELb0EN4cute5tupleIJNS5_1CILi128EEENS7_ILi64EEENS7_ILi96EEEEEELi96ENS_10bfloat16_tEfNS_4arch4Sm80ELb0ELb0ELb0ELb1ELb0ELb1ELb1ELb0EEENS1_21CollectiveEpilogueFwdINS6_IJS8_SA_S9_EEENS6_IJNS7_ILi1EEESI_SI_EEESC_SE_Li128ELb1ELb1ELb0ELb0EEENS1_19SingleTileSchedulerILb1ELb0ELb1ELi128EEEEEEEEEvNT_6ParamsE,@"STO_CUDA_ENTRY STV_DEFAULT"
_ZN7cutlass13device_kernelIN5flash19enable_sm80_to_sm89INS1_16FlashAttnFwdSm80INS1_25CollectiveMainloopFwdSm80ILi4ELi1ELb0EN4cute5tupleIJNS5_1CILi128EEENS7_ILi64EEENS7_ILi96EEEEEELi96ENS_10bfloat16_tEfNS_4arch4Sm80ELb0ELb0ELb0ELb1ELb0ELb1ELb1ELb0EEENS1_21CollectiveEpilogueFwdINS6_IJS8_SA_S9_EEENS6_IJNS7_ILi1EEESI_SI_EEESC_SE_Li128ELb1ELb1ELb0ELb0EEENS1_19SingleTileSchedulerILb1ELb0ELb1ELi128EEEEEEEEEvNT_6ParamsE:
[----:B------:R-:W-:Y:S01]  /*0000*/  LDC R1, c[0x0][0x28] ;  /* 0x00000a00ff017b82 */ /* 0x000fe20000000800 */
[----:B------:R-:W-:Y:S05]  /*0010*/  EXIT ;  /* 0x000000000000794d */ /* 0x000fea0003800000 */
.L_x_11:
        /* <DEDUP_REMOVED lines=14> */
.L_x_29:


//--------------------- .text._ZN7cutlass13device_kernelIN5flash19enable_sm80_to_sm89INS1_16FlashAttnFwdSm80INS1_25CollectiveMainloopFwdSm80ILi4ELi1ELb0EN4cute5tupleIJNS5_1CILi128EEENS7_ILi48EEENS7_ILi96EEEEEELi96ENS_10bfloat16_tEfNS_4arch4Sm80ELb0ELb1ELb0ELb0ELb0ELb0ELb1ELb0EEENS1_21CollectiveEpilogueFwdINS6_IJS8_SA_S9_EEENS6_IJNS7_ILi1EEESI_SI_EEESC_SE_Li128ELb0ELb1ELb0ELb0EEENS1_19SingleTileSchedulerILb0ELb0ELb1ELi128EEEEEEEEEvNT_6ParamsE --------------------------
	.section	.text._ZN7cutlass13device_kernelIN5flash19enable_sm80_to_sm89INS1_16FlashAttnFwdSm80INS1_25CollectiveMainloopFwdSm80ILi4ELi1ELb0EN4cute5tupleIJNS5_1CILi128EEENS7_ILi48EEENS7_ILi96EEEEEELi96ENS_10bfloat16_tEfNS_4arch4Sm80ELb0ELb1ELb0ELb0ELb0ELb0ELb1ELb0EEENS1_21CollectiveEpilogueFwdINS6_IJS8_SA_S9_EEENS6_IJNS7_ILi1EEESI_SI_EEESC_SE_Li128ELb0ELb1ELb0ELb0EEENS1_19SingleTileSchedulerILb0ELb0ELb1ELi128EEEEEEEEEvNT_6ParamsE,"ax",@progbits
	.align	128
.text._ZN7cutlass13device_kernelIN5flash19enable_sm80_to_sm89INS1_16FlashAttnFwdSm80INS1_25CollectiveMainloopFwdSm80ILi4ELi1ELb0EN4cute5tupleIJNS5_1CILi128EEENS7_ILi48EEENS7_ILi96EEEEEELi96ENS_10bfloat16_tEfNS_4arch4Sm80ELb0ELb1ELb0ELb0ELb0ELb0ELb1ELb0EEENS1_21CollectiveEpilogueFwdINS6_IJS8_SA_S9_EEENS6_IJNS7_ILi1EEESI_SI_EEESC_SE_Li128ELb0ELb1ELb0ELb0EEENS1_19SingleTileSchedulerILb0ELb0ELb1ELi128EEEEEEEEEvNT_6ParamsE:
        .type           _ZN7cutlass13device_kernelIN5flash19enable_sm80_to_sm89INS1_16FlashAttnFwdSm80INS1_25CollectiveMainloopFwdSm80ILi4ELi1ELb0EN4cute5tupleIJNS5_1CILi128EEENS7_ILi48EEENS7_ILi96EEEEEELi96ENS_10bfloat16_tEfNS_4arch4Sm80ELb0ELb1ELb0ELb0ELb0ELb0ELb1ELb0EEENS1_21CollectiveEpilogueFwdINS6_IJS8_SA_S9_EEENS6_IJNS7_ILi1EEESI_SI_EEESC_SE_Li128ELb0ELb1ELb0ELb0EEENS1_19SingleTileSchedulerILb0ELb0ELb1ELi128EEEEEEEEEvNT_6ParamsE,@function
        .size           _ZN7cutlass13device_kernelIN5flash19enable_sm80_to_sm89INS1_16FlashAttnFwdSm80INS1_25CollectiveMainloopFwdSm80ILi4ELi1ELb0EN4cute5tupleIJNS5_1CILi128EEENS7_ILi48EEENS7_ILi96EEEEEELi96ENS_10bfloat16_tEfNS_4arch4Sm80ELb0ELb1ELb0ELb0ELb0ELb0ELb1ELb0EEENS1_21CollectiveEpilogueFwdINS6_IJS8_SA_S9_EEENS6_IJNS7_ILi1EEESI_SI_EEESC_SE_Li128ELb0ELb1ELb0ELb0EEENS1_19SingleTileSchedulerILb0ELb0ELb1ELi128EEEEEEEEEvNT_6ParamsE,(.L_x_30 - _ZN7cutlass13device_kernelIN5flash19enable_sm80_to_sm89INS1_16FlashAttnFwdSm80INS1_25CollectiveMainloopFwdSm80ILi4ELi1ELb0EN4cute5tupleIJNS5_1CILi128EEENS7_ILi48EEENS7_ILi96EEEEEELi96ENS_10bfloat16_tEfNS_4arch4Sm80ELb0ELb1ELb0ELb0ELb0ELb0ELb1ELb0EEENS1_21CollectiveEpilogueFwdINS6_IJS8_SA_S9_EEENS6_IJNS7_ILi1EEESI_SI_EEESC_SE_Li128ELb0ELb1ELb0ELb0EEENS1_19SingleTileSchedulerILb0ELb0ELb1ELi128EEEEEEEEEvNT_6ParamsE)
        .other          _ZN7cutlass13device_kernelIN5flash19enable_sm80_to_sm89INS1_16FlashAttnFwdSm80INS1_25CollectiveMainloopFwdSm80ILi4ELi1ELb0EN4cute5tupleIJNS5_1CILi128EEENS7_ILi48EEENS7_ILi96EEEEEELi96ENS_10bfloat16_tEfNS_4arch4Sm80ELb0ELb1ELb0ELb0ELb0ELb0ELb1ELb0EEENS1_21CollectiveEpilogueFwdINS6_IJS8_SA_S9_EEENS6_IJNS7_ILi1EEESI_SI_EEESC_SE_Li128ELb0ELb1ELb0ELb0EEENS1_19SingleTileSchedulerILb0ELb0ELb1ELi128EEEEEEEEEvNT_6ParamsE,@"STO_CUDA_ENTRY STV_DEFAULT"
_ZN7cutlass13device_kernelIN5flash19enable_sm80_to_sm89INS1_16FlashAttnFwdSm80INS1_25CollectiveMainloopFwdSm80ILi4ELi1ELb0EN4cute5tupleIJNS5_1CILi128EEENS7_ILi48EEENS7_ILi96EEEEEELi96ENS_10bfloat16_tEfNS_4arch4Sm80ELb0ELb1ELb0ELb0ELb0ELb0ELb1ELb0EEENS1_21CollectiveEpilogueFwdINS6_IJS8_SA_S9_EEENS6_IJNS7_ILi1EEESI_SI_EEESC_SE_Li128ELb0ELb1ELb0ELb0EEENS1_19SingleTileSchedulerILb0ELb0ELb1ELi128EEEEEEEEEvNT_6ParamsE:
[----:B------:R-:W-:Y:S01]  /*0000*/  LDC R1, c[0x0][0x28] ;  /* 0x00000a00ff017b82 */ /* 0x000fe20000000800 */
[----:B------:R-:W-:Y:S05]  /*0010*/  EXIT ;  /* 0x000000000000794d */ /* 0x000fea0003800000 */
.L_x_12:
        /* <DEDUP_REMOVED lines=14> */
.L_x_30:


//--------------------- .text._ZN7cutlass13device_kernelIN5flash19enable_sm80_to_sm89INS1_16FlashAttnFwdSm80INS1_25CollectiveMainloopFwdSm80ILi4ELi1ELb0EN4cute5tupleIJNS5_1CILi128EEENS7_ILi48EEENS7_ILi96EEEEEELi96ENS_10bfloat16_tEfNS_4arch4Sm80ELb0ELb1ELb0ELb1ELb0ELb0ELb1ELb0EEENS1_21CollectiveEpilogueFwdINS6_IJS8_SA_S9_EEENS6_IJNS7_ILi1EEESI_SI_EEESC_SE_Li128ELb1ELb1ELb0ELb0EEENS1_19SingleTileSchedulerILb1ELb0ELb1ELi128EEEEEEEEEvNT_6ParamsE --------------------------
	.section	.text._ZN7cutlass13device_kernelIN5flash19enable_sm80_to_sm89INS1_16FlashAttnFwdSm80INS1_25CollectiveMainloopFwdSm80ILi4ELi1ELb0EN4cute5tupleIJNS5_1CILi128EEENS7_ILi48EEENS7_ILi96EEEEEELi96ENS_10bfloat16_tEfNS_4arch4Sm80ELb0ELb1ELb0ELb1ELb0ELb0ELb1ELb0EEENS1_21CollectiveEpilogueFwdINS6_IJS8_SA_S9_EEENS6_IJNS7_ILi1EEESI_SI_EEESC_SE_Li128ELb1ELb1ELb0ELb0EEENS1_19SingleTileSchedulerILb1ELb0ELb1ELi128EEEEEEEEEvNT_6ParamsE,"ax",@progbits
	.align	128
.text._ZN7cutlass13device_kernelIN5flash19enable_sm80_to_sm89INS1_16FlashAttnFwdSm80INS1_25CollectiveMainloopFwdSm80ILi4ELi1ELb0EN4cute5tupleIJNS5_1CILi128EEENS7_ILi48EEENS7_ILi96EEEEEELi96ENS_10bfloat16_tEfNS_4arch4Sm80ELb0ELb1ELb0ELb1ELb0ELb0ELb1ELb0EEENS1_21CollectiveEpilogueFwdINS6_IJS8_SA_S9_EEENS6_IJNS7_ILi1EEESI_SI_EEESC_SE_Li128ELb1ELb1ELb0ELb0EEENS1_19SingleTileSchedulerILb1ELb0ELb1ELi128EEEEEEEEEvNT_6ParamsE:
        .type           _ZN7cutlass13device_kernelIN5flash19enable_sm80_to_sm89INS1_16FlashAttnFwdSm80INS1_25CollectiveMainloopFwdSm80ILi4ELi1ELb0EN4cute5tupleIJNS5_1CILi128EEENS7_ILi48EEENS7_ILi96EEEEEELi96ENS_10bfloat16_tEfNS_4arch4Sm80ELb0ELb1ELb0ELb1ELb0ELb0ELb1ELb0EEENS1_21CollectiveEpilogueFwdINS6_IJS8_SA_S9_EEENS6_IJNS7_ILi1EEESI_SI_EEESC_SE_Li128ELb1ELb1ELb0ELb0EEENS1_19SingleTileSchedulerILb1ELb0ELb1ELi128EEEEEEEEEvNT_6ParamsE,@function
        .size           _ZN7cutlass13device_kernelIN5flash19enable_sm80_to_sm89INS1_16FlashAttnFwdSm80INS1_25CollectiveMainloopFwdSm80ILi4ELi1ELb0EN4cute5tupleIJNS5_1CILi128EEENS7_ILi48EEENS7_ILi96EEEEEELi96ENS_10bfloat16_tEfNS_4arch4Sm80ELb0ELb1ELb0ELb1ELb0ELb0ELb1ELb0EEENS1_21CollectiveEpilogueFwdINS6_IJS8_SA_S9_EEENS6_IJNS7_ILi1EEESI_SI_EEESC_SE_Li128ELb1ELb1ELb0ELb0EEENS1_19SingleTileSchedulerILb1ELb0ELb1ELi128EEEEEEEEEvNT_6ParamsE,(.L_x_31 - _ZN7cutlass13device_kernelIN5flash19enable_sm80_to_sm89INS1_16FlashAttnFwdSm80INS1_25CollectiveMainloopFwdSm80ILi4ELi1ELb0EN4cute5tupleIJNS5_1CILi128EEENS7_ILi48EEENS7_ILi96EEEEEELi96ENS_10bfloat16_tEfNS_4arch4Sm80ELb0ELb1ELb0ELb1ELb0ELb0ELb1ELb0EEENS1_21CollectiveEpilogueFwdINS6_IJS8_SA_S9_EEENS6_IJNS7_ILi1EEESI_SI_EEESC_SE_Li128ELb1ELb1ELb0ELb0EEENS1_19SingleTileSchedulerILb1ELb0ELb1ELi128EEEEEEEEEvNT_6ParamsE)
        .other          _ZN7cutlass13device_kernelIN5flash19enable_sm80_to_sm89INS1_16FlashAttnFwdSm80INS1_25CollectiveMainloopFwdSm80ILi4ELi1ELb0EN4cute5tupleIJNS5_1CILi128EEENS7_ILi48EEENS7_ILi96EEEEEELi96ENS_10bfloat16_tEfNS_4arch4Sm80ELb0ELb1ELb0ELb1ELb0ELb0ELb1ELb0EEENS1_21CollectiveEpilogueFwdINS6_IJS8_SA_S9_EEENS6_IJNS7_ILi1EEESI_SI_EEESC_SE_Li128ELb1ELb1ELb0ELb0EEENS1_19SingleTileSchedulerILb1ELb0ELb1ELi128EEEEEEEEEvNT_6ParamsE,@"STO_CUDA_ENTRY STV_DEFAULT"
_ZN7cutlass13device_kernelIN5flash19enable_sm80_to_sm89INS1_16FlashAttnFwdSm80INS1_25CollectiveMainloopFwdSm80ILi4ELi1ELb0EN4cute5tupleIJNS5_1CILi128EEENS7_ILi48EEENS7_ILi96EEEEEELi96ENS_10bfloat16_tEfNS_4arch4Sm80ELb0ELb1ELb0ELb1ELb0ELb0ELb1ELb0EEENS1_21CollectiveEpilogueFwdINS6_IJS8_SA_S9_EEENS6_IJNS7_ILi1EEESI_SI_EEESC_SE_Li128ELb1ELb1ELb0ELb0EEENS1_19SingleTileSchedulerILb1ELb0ELb1ELi128EEEEEEEEEvNT_6ParamsE:
[----:B------:R-:W-:Y:S01]  /*0000*/  LDC R1, c[0x0][0x28] ;  /* 0x00000a00ff017b82 */ /* 0x000fe20000000800 */
[----:B------:R-:W-:Y:S05]  /*0010*/  EXIT ;  /* 0x000000000000794d */ /* 0x000fea0003800000 */
.L_x_13:
        /* <DEDUP_REMOVED lines=14> */
.L_x_31:


//--------------------- .text._ZN7cutlass13device_kernelIN5flash19enable_sm80_to_sm89INS1_16FlashAttnFwdSm80INS1_25CollectiveMainloopFwdSm80ILi4ELi1ELb0EN4cute5tupleIJNS5_1CILi128EEENS7_ILi48EEENS7_ILi96EEEEEELi96ENS_10bfloat16_tEfNS_4arch4Sm80ELb0ELb1ELb0ELb1ELb0ELb1ELb1ELb0EEENS1_21CollectiveEpilogueFwdINS6_IJS8_SA_S9_EEENS6_IJNS7_ILi1EEESI_SI_EEESC_SE_Li128ELb1ELb1ELb0ELb0EEENS1_19SingleTileSchedulerILb1ELb0ELb1ELi128EEEEEEEEEvNT_6ParamsE --------------------------
	.section	.text._ZN7cutlass13device_kernelIN5flash19enable_sm80_to_sm89INS1_16FlashAttnFwdSm80INS1_25CollectiveMainloopFwdSm80ILi4ELi1ELb0EN4cute5tupleIJNS5_1CILi128EEENS7_ILi48EEENS7_ILi96EEEEEELi96ENS_10bfloat16_tEfNS_4arch4Sm80ELb0ELb1ELb0ELb1ELb0ELb1ELb1ELb0EEENS1_21CollectiveEpilogueFwdINS6_IJS8_SA_S9_EEENS6_IJNS7_ILi1EEESI_SI_EEESC_SE_Li128ELb1ELb1ELb0ELb0EEENS1_19SingleTileSchedulerILb1ELb0ELb1ELi128EEEEEEEEEvNT_6ParamsE,"ax",@progbits
	.align	128
.text._ZN7cutlass13device_kernelIN5flash19enable_sm80_to_sm89INS1_16FlashAttnFwdSm80INS1_25CollectiveMainloopFwdSm80ILi4ELi1ELb0EN4cute5tupleIJNS5_1CILi128EEENS7_ILi48EEENS7_ILi96EEEEEELi96ENS_10bfloat16_tEfNS_4arch4Sm80ELb0ELb1ELb0ELb1ELb0ELb1ELb1ELb0EEENS1_21CollectiveEpilogueFwdINS6_IJS8_SA_S9_EEENS6_IJNS7_ILi1EEESI_SI_EEESC_SE_Li128ELb1ELb1ELb0ELb0EEENS1_19SingleTileSchedulerILb1ELb0ELb1ELi128EEEEEEEEEvNT_6ParamsE:
        .type           _ZN7cutlass13device_kernelIN5flash19enable_sm80_to_sm89INS1_16FlashAttnFwdSm80INS1_25CollectiveMainloopFwdSm80ILi4ELi1ELb0EN4cute5tupleIJNS5_1CILi128EEENS7_ILi48EEENS7_ILi96EEEEEELi96ENS_10bfloat16_tEfNS_4arch4Sm80ELb0ELb1ELb0ELb1ELb0ELb1ELb1ELb0EEENS1_21CollectiveEpilogueFwdINS6_IJS8_SA_S9_EEENS6_IJNS7_ILi1EEESI_SI_EEESC_SE_Li128ELb1ELb1ELb0ELb0EEENS1_19SingleTileSchedulerILb1ELb0ELb1ELi128EEEEEEEEEvNT_6ParamsE,@function
        .size           _ZN7cutlass13device_kernelIN5flash19enable_sm80_to_sm89INS1_16FlashAttnFwdSm80INS1_25CollectiveMainloopFwdSm80ILi4ELi1ELb0EN4cute5tupleIJNS5_1CILi128EEENS7_ILi48EEENS7_ILi96EEEEEELi96ENS_10bfloat16_tEfNS_4arch4Sm80ELb0ELb1ELb0ELb1ELb0ELb1ELb1ELb0EEENS1_21CollectiveEpilogueFwdINS6_IJS8_SA_S9_EEENS6_IJNS7_ILi1EEESI_SI_EEESC_SE_Li128ELb1ELb1ELb0ELb0EEENS1_19SingleTileSchedulerILb1ELb0ELb1ELi128EEEEEEEEEvNT_6ParamsE,(.L_x_32 - _ZN7cutlass13device_kernelIN5flash19enable_sm80_to_sm89INS1_16FlashAttnFwdSm80INS1_25CollectiveMainloopFwdSm80ILi4ELi1ELb0EN4cute5tupleIJNS5_1CILi128EEENS7_ILi48EEENS7_ILi96EEEEEELi96ENS_10bfloat16_tEfNS_4arch4Sm80ELb0ELb1ELb0ELb1ELb0ELb1ELb1ELb0EEENS1_21CollectiveEpilogueFwdINS6_IJS8_SA_S9_EEENS6_IJNS7_ILi1EEESI_SI_EEESC_SE_Li128ELb1ELb1ELb0ELb0EEENS1_19SingleTileSchedulerILb1ELb0ELb1ELi128EEEEEEEEEvNT_6ParamsE)
        .other          _ZN7cutlass13device_kernelIN5flash19enable_sm80_to_sm89INS1_16FlashAttnFwdSm80INS1_25CollectiveMainloopFwdSm80ILi4ELi1ELb0EN4cute5tupleIJNS5_1CILi128EEENS7_ILi48EEENS7_ILi96EEEEEELi96ENS_10bfloat16_tEfNS_4arch4Sm80ELb0ELb1ELb0ELb1ELb0ELb1ELb1ELb0EEENS1_21CollectiveEpilogueFwdINS6_IJS8_SA_S9_EEENS6_IJNS7_ILi1EEESI_SI_EEESC_SE_Li128ELb1ELb1ELb0ELb0EEENS1_19SingleTileSchedulerILb1ELb0ELb1ELi128EEEEEEEEEvNT_6ParamsE,@"STO_CUDA_ENTRY STV_DEFAULT"
_ZN7cutlass13device_kernelIN5flash19enable_sm80_to_sm89INS1_16FlashAttnFwdSm80INS1_25CollectiveMainloopFwdSm80ILi4ELi1ELb0EN4cute5tupleIJNS5_1CILi128EEENS7_ILi48EEENS7_ILi96EEEEEELi96ENS_10bfloat16_tEfNS_4arch4Sm80ELb0ELb1ELb0ELb1ELb0ELb1ELb1ELb0EEENS1_21CollectiveEpilogueFwdINS6_IJS8_SA_S9_EEENS6_IJNS7_ILi1EEESI_SI_EEESC_SE_Li128ELb1ELb1ELb0ELb0EEENS1_19SingleTileSchedulerILb1ELb0ELb1ELi128EEEEEEEEEvNT_6ParamsE:
[----:B------:R-:W-:Y:S01]  /*0000*/  LDC R1, c[0x0][0x28] ;  /* 0x00000a00ff017b82 */ /* 0x000fe20000000800 */
[----:B------:R-:W-:Y:S05]  /*0010*/  EXIT ;  /* 0x000000000000794d */ /* 0x000fea0003800000 */
.L_x_14:
        /* <DEDUP_REMOVED lines=14> */
.L_x_32:


//--------------------- .text._ZN7cutlass13device_kernelIN5flash19enable_sm80_to_sm89INS1_16FlashAttnFwdSm80INS1_25CollectiveMainloopFwdSm80ILi4ELi1ELb0EN4cute5tupleIJNS5_1CILi128EEENS7_ILi64EEENS7_ILi96EEEEEELi96ENS_10bfloat16_tEfNS_4arch4Sm80ELb1ELb0ELb0ELb0ELb0ELb0ELb1ELb0EEENS1_21CollectiveEpilogueFwdINS6_IJS8_SA_S9_EEENS6_IJNS7_ILi1EEESI_SI_EEESC_SE_Li128ELb0ELb1ELb0ELb0EEENS1_30DynamicPersistentTileSchedulerILi128ELi128ELb0ELb1ELb0EEEEEEEEEvNT_6ParamsE --------------------------
	.section	.text._ZN7cutlass13device_kernelIN5flash19enable_sm80_to_sm89INS1_16FlashAttnFwdSm80INS1_25CollectiveMainloopFwdSm80ILi4ELi1ELb0EN4cute5tupleIJNS5_1CILi128EEENS7_ILi64EEENS7_ILi96EEEEEELi96ENS_10bfloat16_tEfNS_4arch4Sm80ELb1ELb0ELb0ELb0ELb0ELb0ELb1ELb0EEENS1_21CollectiveEpilogueFwdINS6_IJS8_SA_S9_EEENS6_IJNS7_ILi1EEESI_SI_EEESC_SE_Li128ELb0ELb1ELb0ELb0EEENS1_30DynamicPersistentTileSchedulerILi128ELi128ELb0ELb1ELb0EEEEEEEEEvNT_6ParamsE,"ax",@progbits
	.align	128
.text._ZN7cutlass13device_kernelIN5flash19enable_sm80_to_sm89INS1_16FlashAttnFwdSm80INS1_25CollectiveMainloopFwdSm80ILi4ELi1ELb0EN4cute5tupleIJNS5_1CILi128EEENS7_ILi64EEENS7_ILi96EEEEEELi96ENS_10bfloat16_tEfNS_4arch4Sm80ELb1ELb0ELb0ELb0ELb0ELb0ELb1ELb0EEENS1_21CollectiveEpilogueFwdINS6_IJS8_SA_S9_EEENS6_IJNS7_ILi1EEESI_SI_EEESC_SE_Li128ELb0ELb1ELb0ELb0EEENS1_30DynamicPersistentTileSchedulerILi128ELi128ELb0ELb1ELb0EEEEEEEEEvNT_6ParamsE:
        .type           _ZN7cutlass13device_kernelIN5flash19enable_sm80_to_sm89INS1_16FlashAttnFwdSm80INS1_25CollectiveMainloopFwdSm80ILi4ELi1ELb0EN4cute5tupleIJNS5_1CILi128EEENS7_ILi64EEENS7_ILi96EEEEEELi96ENS_10bfloat16_tEfNS_4arch4Sm80ELb1ELb0ELb0ELb0ELb0ELb0ELb1ELb0EEENS1_21CollectiveEpilogueFwdINS6_IJS8_SA_S9_EEENS6_IJNS7_ILi1EEESI_SI_EEESC_SE_Li128ELb0ELb1ELb0ELb0EEENS1_30DynamicPersistentTileSchedulerILi128ELi128ELb0ELb1ELb0EEEEEEEEEvNT_6ParamsE,@function
        .size           _ZN7cutlass13device_kernelIN5flash19enable_sm80_to_sm89INS1_16FlashAttnFwdSm80INS1_25CollectiveMainloopFwdSm80ILi4ELi1ELb0EN4cute5tupleIJNS5_1CILi128EEENS7_ILi64EEENS7_ILi96EEEEEELi96ENS_10bfloat16_tEfNS_4arch4Sm80ELb1ELb0ELb0ELb0ELb0ELb0ELb1ELb0EEENS1_21CollectiveEpilogueFwdINS6_IJS8_SA_S9_EEENS6_IJNS7_ILi1EEESI_SI_EEESC_SE_Li128ELb0ELb1ELb0ELb0EEENS1_30DynamicPersistentTileSchedulerILi128ELi128ELb0ELb1ELb0EEEEEEEEEvNT_6ParamsE,(.L_x_33 - _ZN7cutlass13device_kernelIN5flash19enable_sm80_to_sm89INS1_16FlashAttnFwdSm80INS1_25CollectiveMainloopFwdSm80ILi4ELi1ELb0EN4cute5tupleIJNS5_1CILi128EEENS7_ILi64EEENS7_ILi96EEEEEELi96ENS_10bfloat16_tEfNS_4arch4Sm80ELb1ELb0ELb0ELb0ELb0ELb0ELb1ELb0EEENS1_21CollectiveEpilogueFwdINS6_IJS8_SA_S9_EEENS6_IJNS7_ILi1EEESI_SI_EEESC_SE_Li128ELb0ELb1ELb0ELb0EEENS1_30DynamicPersistentTileSchedulerILi128ELi128ELb0ELb1ELb0EEEEEEEEEvNT_6ParamsE)
        .other          _ZN7cutlass13device_kernelIN5flash19enable_sm80_to_sm89INS1_16FlashAttnFwdSm80INS1_25CollectiveMainloopFwdSm80ILi4ELi1ELb0EN4cute5tupleIJNS5_1CILi128EEENS7_ILi64EEENS7_ILi96EEEEEELi96ENS_10bfloat16_tEfNS_4arch4Sm80ELb1ELb0ELb0ELb0ELb0ELb0ELb1ELb0EEENS1_21CollectiveEpilogueFwdINS6_IJS8_SA_S9_EEENS6_IJNS7_ILi1EEESI_SI_EEESC_SE_Li128ELb0ELb1ELb0ELb0EEENS1_30DynamicPersistentTileSchedulerILi128ELi128ELb0ELb1ELb0EEEEEEEEEvNT_6ParamsE,@"STO_CUDA_ENTRY STV_DEFAULT"
_ZN7cutlass13device_kernelIN5flash19enable_sm80_to_sm89INS1_16FlashAttnFwdSm80INS1_25CollectiveMainloopFwdSm80ILi4ELi1ELb0EN4cute5tupleIJNS5_1CILi128EEENS7_ILi64EEENS7_ILi96EEEEEELi96ENS_10bfloat16_tEfNS_4arch4Sm80ELb1ELb0ELb0ELb0ELb0ELb0ELb1ELb0EEENS1_21CollectiveEpilogueFwdINS6_IJS8_SA_S9_EEENS6_IJNS7_ILi1EEESI_SI_EEESC_SE_Li128ELb0ELb1ELb0ELb0EEENS1_30DynamicPersistentTileSchedulerILi128ELi128ELb0ELb1ELb0EEEEEEEEEvNT_6ParamsE:
[----:B------:R-:W-:Y:S01]  /*0000*/  LDC R1, c[0x0][0x28] ;  /* 0x00000a00ff017b82 */ /* 0x000fe20000000800 */
[----:B------:R-:W-:Y:S05]  /*0010*/  EXIT ;  /* 0x000000000000794d */ /* 0x000fea0003800000 */
.L_x_15:
        /* <DEDUP_REMOVED lines=14> */
.L_x_33:


//--------------------- .text._ZN7cutlass13device_kernelIN5flash19enable_sm80_to_sm89INS1_16FlashAttnFwdSm80INS1_25CollectiveMainloopFwdSm80ILi4ELi1ELb0EN4cute5tupleIJNS5_1CILi128EEENS7_ILi64EEENS7_ILi96EEEEEELi96ENS_10bfloat16_tEfNS_4arch4Sm80ELb1ELb0ELb0ELb1ELb0ELb0ELb1ELb0EEENS1_21CollectiveEpilogueFwdINS6_IJS8_SA_S9_EEENS6_IJNS7_ILi1EEESI_SI_EEESC_SE_Li128ELb1ELb1ELb0ELb0EEENS1_19SingleTileSchedulerILb1ELb0ELb1ELi128EEEEEEEEEvNT_6ParamsE --------------------------
	.section	.text._ZN7cutlass13device_kernelIN5flash19enable_sm80_to_sm89INS1_16FlashAttnFwdSm80INS1_25CollectiveMainloopFwdSm80ILi4ELi1ELb0EN4cute5tupleIJNS5_1CILi128EEENS7_ILi64EEENS7_ILi96EEEEEELi96ENS_10bfloat16_tEfNS_4arch4Sm80ELb1ELb0ELb0ELb1ELb0ELb0ELb1ELb0EEENS1_21CollectiveEpilogueFwdINS6_IJS8_SA_S9_EEENS6_IJNS7_ILi1EEESI_SI_EEESC_SE_Li128ELb1ELb1ELb0ELb0EEENS1_19SingleTileSchedulerILb1ELb0ELb1ELi128EEEEEEEEEvNT_6ParamsE,"ax",@progbits
	.align	128
.text._ZN7cutlass13device_kernelIN5flash19enable_sm80_to_sm89INS1_16FlashAttnFwdSm80INS1_25CollectiveMainloopFwdSm80ILi4ELi1ELb0EN4cute5tupleIJNS5_1CILi128EEENS7_ILi64EEENS7_ILi96EEEEEELi96ENS_10bfloat16_tEfNS_4arch4Sm80ELb1ELb0ELb0ELb1ELb0ELb0ELb1ELb0EEENS1_21CollectiveEpilogueFwdINS6_IJS8_SA_S9_EEENS6_IJNS7_ILi1EEESI_SI_EEESC_SE_Li128ELb1ELb1ELb0ELb0EEENS1_19SingleTileSchedulerILb1ELb0ELb1ELi128EEEEEEEEEvNT_6ParamsE:
        .type           _ZN7cutlass13device_kernelIN5flash19enable_sm80_to_sm89INS1_16FlashAttnFwdSm80INS1_25CollectiveMainloopFwdSm80ILi4ELi1ELb0EN4cute5tupleIJNS5_1CILi128EEENS7_ILi64EEENS7_ILi96EEEEEELi96ENS_10bfloat16_tEfNS_4arch4Sm80ELb1ELb0ELb0ELb1ELb0ELb0ELb1ELb0EEENS1_21CollectiveEpilogueFwdINS6_IJS8_SA_S9_EEENS6_IJNS7_ILi1EEESI_SI_EEESC_SE_Li128ELb1ELb1ELb0ELb0EEENS1_19SingleTileSchedulerILb1ELb0ELb1ELi128EEEEEEEEEvNT_6ParamsE,@function
        .size           _ZN7cutlass13device_kernelIN5flash19enable_sm80_to_sm89INS1_16FlashAttnFwdSm80INS1_25CollectiveMainloopFwdSm80ILi4ELi1ELb0EN4cute5tupleIJNS5_1CILi128EEENS7_ILi64EEENS7_ILi96EEEEEELi96ENS_10bfloat16_tEfNS_4arch4Sm80ELb1ELb0ELb0ELb1ELb0ELb0ELb1ELb0EEENS1_21CollectiveEpilogueFwdINS6_IJS8_SA_S9_EEENS6_IJNS7_ILi1EEESI_SI_EEESC_SE_Li128ELb1ELb1ELb0ELb0EEENS1_19SingleTileSchedulerILb1ELb0ELb1ELi128EEEEEEEEEvNT_6ParamsE,(.L_x_34 - _ZN7cutlass13device_kernelIN5flash19enable_sm80_to_sm89INS1_16FlashAttnFwdSm80INS1_25CollectiveMainloopFwdSm80ILi4ELi1ELb0EN4cute5tupleIJNS5_1CILi128EEENS7_ILi64EEENS7_ILi96EEEEEELi96ENS_10bfloat16_tEfNS_4arch4Sm80ELb1ELb0ELb0ELb1ELb0ELb0ELb1ELb0EEENS1_21CollectiveEpilogueFwdINS6_IJS8_SA_S9_EEENS6_IJNS7_ILi1EEESI_SI_EEESC_SE_Li128ELb1ELb1ELb0ELb0EEENS1_19SingleTileSchedulerILb1ELb0ELb1ELi128EEEEEEEEEvNT_6ParamsE)
        .other          _ZN7cutlass13device_kernelIN5flash19enable_sm80_to_sm89INS1_16FlashAttnFwdSm80INS1_25CollectiveMainloopFwdSm80ILi4ELi1ELb0EN4cute5tupleIJNS5_1CILi128EEENS7_ILi64EEENS7_ILi96EEEEEELi96ENS_10bfloat16_tEfNS_4arch4Sm80ELb1ELb0ELb0ELb1ELb0ELb0ELb1ELb0EEENS1_21CollectiveEpilogueFwdINS6_IJS8_SA_S9_EEENS6_IJNS7_ILi1EEESI_SI_EEESC_SE_Li128ELb1ELb1ELb0ELb0EEENS1_19SingleTileSchedulerILb1ELb0ELb1ELi128EEEEEEEEEvNT_6ParamsE,@"STO_CUDA_ENTRY STV_DEFAULT"
_ZN7cutlass13device_kernelIN5flash19enable_sm80_to_sm89INS1_16FlashAttnFwdSm80INS1_25CollectiveMainloopFwdSm80ILi4ELi1ELb0EN4cute5tupleIJNS5_1CILi128EEENS7_ILi64EEENS7_ILi96EEEEEELi96ENS_10bfloat16_tEfNS_4arch4Sm80ELb1ELb0ELb0ELb1ELb0ELb0ELb1ELb0EEENS1_21CollectiveEpilogueFwdINS6_IJS8_SA_S9_EEENS6_IJNS7_ILi1EEESI_SI_EEESC_SE_Li128ELb1ELb1ELb0ELb0EEENS1_19SingleTileSchedulerILb1ELb0ELb1ELi128EEEEEEEEEvNT_6ParamsE:
[----:B------:R-:W-:Y:S01]  /*0000*/  LDC R1, c[0x0][0x28] ;  /* 0x00000a00ff017b82 */ /* 0x000fe20000000800 */
[----:B------:R-:W-:Y:S05]  /*0010*/  EXIT ;  /* 0x000000000000794d */ /* 0x000fea0003800000 */
.L_x_16:
        /* <DEDUP_REMOVED lines=14> */
.L_x_34:


//--------------------- .text._ZN7cutlass13device_kernelIN5flash19enable_sm80_to_sm89INS1_16FlashAttnFwdSm80INS1_25CollectiveMainloopFwdSm80ILi4ELi1ELb0EN4cute5tupleIJNS5_1CILi128EEENS7_ILi64EEENS7_ILi96EEEEEELi96ENS_10bfloat16_tEfNS_4arch4Sm80ELb1ELb0ELb0ELb1ELb0ELb1ELb1ELb0EEENS1_21CollectiveEpilogueFwdINS6_IJS8_SA_S9_EEENS6_IJNS7_ILi1EEESI_SI_EEESC_SE_Li128ELb1ELb1ELb0ELb0EEENS1_19SingleTileSchedulerILb1ELb0ELb1ELi128EEEEEEEEEvNT_6ParamsE --------------------------
	.section	.text._ZN7cutlass13device_kernelIN5flash19enable_sm80_to_sm89INS1_16FlashAttnFwdSm80INS1_25CollectiveMainloopFwdSm80ILi4ELi1ELb0EN4cute5tupleIJNS5_1CILi128EEENS7_ILi64EEENS7_ILi96EEEEEELi96ENS_10bfloat16_tEfNS_4arch4Sm80ELb1ELb0ELb0ELb1ELb0ELb1ELb1ELb0EEENS1_21CollectiveEpilogueFwdINS6_IJS8_SA_S9_EEENS6_IJNS7_ILi1EEESI_SI_EEESC_SE_Li128ELb1ELb1ELb0ELb0EEENS1_19SingleTileSchedulerILb1ELb0ELb1ELi128EEEEEEEEEvNT_6ParamsE,"ax",@progbits
	.align	128
.text._ZN7cutlass13device_kernelIN5flash19enable_sm80_to_sm89INS1_16FlashAttnFwdSm80INS1_25CollectiveMainloopFwdSm80ILi4ELi1ELb0EN4cute5tupleIJNS5_1CILi128EEENS7_ILi64EEENS7_ILi96EEEEEELi96ENS_10bfloat16_tEfNS_4arch4Sm80ELb1ELb0ELb0ELb1ELb0ELb1ELb1ELb0EEENS1_21CollectiveEpilogueFwdINS6_IJS8_SA_S9_EEENS6_IJNS7_ILi1EEESI_SI_EEESC_SE_Li128ELb1ELb1ELb0ELb0EEENS1_19SingleTileSchedulerILb1ELb0ELb1ELi128EEEEEEEEEvNT_6ParamsE:
        .type           _ZN7cutlass13device_kernelIN5flash19enable_sm80_to_sm89INS1_16FlashAttnFwdSm80INS1_25CollectiveMainloopFwdSm80ILi4ELi1ELb0EN4cute5tupleIJNS5_1CILi128EEENS7_ILi64EEENS7_ILi96EEEEEELi96ENS_10bfloat16_tEfNS_4arch4Sm80ELb1ELb0ELb0ELb1ELb0ELb1ELb1ELb0EEENS1_21CollectiveEpilogueFwdINS6_IJS8_SA_S9_EEENS6_IJNS7_ILi1EEESI_SI_EEESC_SE_Li128ELb1ELb1ELb0ELb0EEENS1_19SingleTileSchedulerILb1ELb0ELb1ELi128EEEEEEEEEvNT_6ParamsE,@function
        .size           _ZN7cutlass13device_kernelIN5flash19enable_sm80_to_sm89INS1_16FlashAttnFwdSm80INS1_25CollectiveMainloopFwdSm80ILi4ELi1ELb0EN4cute5tupleIJNS5_1CILi128EEENS7_ILi64EEENS7_ILi96EEEEEELi96ENS_10bfloat16_tEfNS_4arch4Sm80ELb1ELb0ELb0ELb1ELb0ELb1ELb1ELb0EEENS1_21CollectiveEpilogueFwdINS6_IJS8_SA_S9_EEENS6_IJNS7_ILi1EEESI_SI_EEESC_SE_Li128ELb1ELb1ELb0ELb0EEENS1_19SingleTileSchedulerILb1ELb0ELb1ELi128EEEEEEEEEvNT_6ParamsE,(.L_x_35 - _ZN7cutlass13device_kernelIN5flash19enable_sm80_to_sm89INS1_16FlashAttnFwdSm80INS1_25CollectiveMainloopFwdSm80ILi4ELi1ELb0EN4cute5tupleIJNS5_1CILi128EEENS7_ILi64EEENS7_ILi96EEEEEELi96ENS_10bfloat16_tEfNS_4arch4Sm80ELb1ELb0ELb0ELb1ELb0ELb1ELb1ELb0EEENS1_21CollectiveEpilogueFwdINS6_IJS8_SA_S9_EEENS6_IJNS7_ILi1EEESI_SI_EEESC_SE_Li128ELb1ELb1ELb0ELb0EEENS1_19SingleTileSchedulerILb1ELb0ELb1ELi128EEEEEEEEEvNT_6ParamsE)
        .other          _ZN7cutlass13device_kernelIN5flash19enable_sm80_to_sm89INS1_16FlashAttnFwdSm80INS1_25CollectiveMainloopFwdSm80ILi4ELi1ELb0EN4cute5tupleIJNS5_1CILi128EEENS7_ILi64EEENS7_ILi96EEEEEELi96ENS_10bfloat16_tEfNS_4arch4Sm80ELb1ELb0ELb0ELb1ELb0ELb1ELb1ELb0EEENS1_21CollectiveEpilogueFwdINS6_IJS8_SA_S9_EEENS6_IJNS7_ILi1EEESI_SI_EEESC_SE_Li128ELb1ELb1ELb0ELb0EEENS1_19SingleTileSchedulerILb1ELb0ELb1ELi128EEEEEEEEEvNT_6ParamsE,@"STO_CUDA_ENTRY STV_DEFAULT"
_ZN7cutlass13device_kernelIN5flash19enable_sm80_to_sm89INS1_16FlashAttnFwdSm80INS1_25CollectiveMainloopFwdSm80ILi4ELi1ELb0EN4cute5tupleIJNS5_1CILi128EEENS7_ILi64EEENS7_ILi96EEEEEELi96ENS_10bfloat16_tEfNS_4arch4Sm80ELb1ELb0ELb0ELb1ELb0ELb1ELb1ELb0EEENS1_21CollectiveEpilogueFwdINS6_IJS8_SA_S9_EEENS6_IJNS7_ILi1EEESI_SI_EEESC_SE_Li128ELb1ELb1ELb0ELb0EEENS1_19SingleTileSchedulerILb1ELb0ELb1ELi128EEEEEEEEEvNT_6ParamsE:
[----:B------:R-:W-:Y:S01]  /*0000*/  LDC R1, c[0x0][0x28] ;  /* 0x00000a00ff017b82 */ /* 0x000fe20000000800 */
[----:B------:R-:W-:Y:S05]  /*0010*/  EXIT ;  /* 0x000000000000794d */ /* 0x000fea0003800000 */
.L_x_17:
        /* <DEDUP_REMOVED lines=14> */
.L_x_35:


//--------------------- .nv.shared.reserved.0     --------------------------
	.section	.nv.shared.reserved.0,"aw",@nobits
	.weak		__nv_reservedSMEM_offset_0_alias
	.size		__nv_reservedSMEM_offset_0_alias, 0, 0
	.other		__nv_reservedSMEM_offset_0_alias,@"STO_CUDA_RESERVED_SHARED STV_DEFAULT"
__nv_reservedSMEM_offset_0_alias:
	.zero		0


//--------------------- .nv.global                --------------------------
	.section	.nv.global,"aw",@nobits
.nv.global:
	.type		_ZN76_INTERNAL_80cec074_40_flash_fwd_hdim96_bf16_softcapall_sm80_cu_ceb34e2a_40124cute1_E,@object
	.size		_ZN76_INTERNAL_80cec074_40_flash_fwd_hdim96_bf16_softcapall_sm80_cu_ceb34e2a_40124cute1_E,(_ZN76_INTERNAL_80cec074_40_flash_fwd_hdim96_bf16_softcapall_sm80_cu_ceb34e2a_40124cuda3std3__45__cpo6cbeginE - _ZN76_INTERNAL_80cec074_40_flash_fwd_hdim96_bf16_softcapall_sm80_cu_ceb34e2a_40124cute1_E)
_ZN76_INTERNAL_80cec074_40_flash_fwd_hdim96_bf16_softcapall_sm80_cu_ceb34e2a_40124cute1_E:
	.zero		1
	.type		_ZN76_INTERNAL_80cec074_40_flash_fwd_hdim96_bf16_softcapall_sm80_cu_ceb34e2a_40124cuda3std3__45__cpo6cbeginE,@object
	.size		_ZN76_INTERNAL_80cec074_40_flash_fwd_hdim96_bf16_softcapall_sm80_cu_ceb34e2a_40124cuda3std3__45__cpo6cbeginE,(_ZN76_INTERNAL_80cec074_40_flash_fwd_hdim96_bf16_softcapall_sm80_cu_ceb34e2a_40124cuda3std3__48in_placeE - _ZN76_INTERNAL_80cec074_40_flash_fwd_hdim96_bf16_softcapall_sm80_cu_ceb34e2a_40124cuda3std3__45__cpo6cbeginE)
_ZN76_INTERNAL_80cec074_40_flash_fwd_hdim96_bf16_softcapall_sm80_cu_ceb34e2a_40124cuda3std3__45__cpo6cbeginE:
	.zero		1
	.type		_ZN76_INTERNAL_80cec074_40_flash_fwd_hdim96_bf16_softcapall_sm80_cu_ceb34e2a_40124cuda3std3__48in_placeE,@object
	.size		_ZN76_INTERNAL_80cec074_40_flash_fwd_hdim96_bf16_softcapall_sm80_cu_ceb34e2a_40124cuda3std3__48in_placeE,(_ZN76_INTERNAL_80cec074_40_flash_fwd_hdim96_bf16_softcapall_sm80_cu_ceb34e2a_40124cuda3std6ranges3__45__cpo9iter_moveE - _ZN76_INTERNAL_80cec074_40_flash_fwd_hdim96_bf16_softcapall_sm80_cu_ceb34e2a_40124cuda3std3__48in_placeE)
_ZN76_INTERNAL_80cec074_40_flash_fwd_hdim96_bf16_softcapall_sm80_cu_ceb34e2a_40124cuda3std3__48in_placeE:
	.zero		1
	.type		_ZN76_INTERNAL_80cec074_40_flash_fwd_hdim96_bf16_softcapall_sm80_cu_ceb34e2a_40124cuda3std6ranges3__45__cpo9iter_moveE,@object
	.size		_ZN76_INTERNAL_80cec074_40_flash_fwd_hdim96_bf16_softcapall_sm80_cu_ceb34e2a_40124cuda3std6ranges3__45__cpo9iter_moveE,(_ZN76_INTERNAL_80cec074_40_flash_fwd_hdim96_bf16_softcapall_sm80_cu_ceb34e2a_40124cuda3std3__45__cpo5beginE - _ZN76_INTERNAL_80cec074_40_flash_fwd_hdim96_bf16_softcapall_sm80_cu_ceb34e2a_40124cuda3std6ranges3__45__cpo9iter_moveE)
_ZN76_INTERNAL_80cec074_40_flash_fwd_hdim96_bf16_softcapall_sm80_cu_ceb34e2a_40124cuda3std6ranges3__45__cpo9iter_moveE:
	.zero		1
	.type		_ZN76_INTERNAL_80cec074_40_flash_fwd_hdim96_bf16_softcapall_sm80_cu_ceb34e2a_40124cuda3std3__45__cpo5beginE,@object
	.size		_ZN76_INTERNAL_80cec074_40_flash_fwd_hdim96_bf16_softcapall_sm80_cu_ceb34e2a_40124cuda3std3__45__cpo5beginE,(_ZN76_INTERNAL_80cec074_40_flash_fwd_hdim96_bf16_softcapall_sm80_cu_ceb34e2a_40124cuda3std3__478_GLOBAL__N__80cec074_40_flash_fwd_hdim96_bf16_softcapall_sm80_cu_ceb34e2a_40126ignoreE - _ZN76_INTERNAL_80cec074_40_flash_fwd_hdim96_bf16_softcapall_sm80_cu_ceb34e2a_40124cuda3std3__45__cpo5beginE)
_ZN76_INTERNAL_80cec074_40_flash_fwd_hdim96_bf16_softcapall_sm80_cu_ceb34e2a_40124cuda3std3__45__cpo5beginE:
	.zero		1
	.type		_ZN76_INTERNAL_80cec074_40_flash_fwd_hdim96_bf16_softcapall_sm80_cu_ceb34e2a_40124cuda3std3__478_GLOBAL__N__80cec074_40_flash_fwd_hdim96_bf16_softcapall_sm80_cu_ceb34e2a_40126ignoreE,@object
	.size		_ZN76_INTERNAL_80cec074_40_flash_fwd_hdim96_bf16_softcapall_sm80_cu_ceb34e2a_40124cuda3std3__478_GLOBAL__N__80cec074_40_flash_fwd_hdim96_bf16_softcapall_sm80_cu_ceb34e2a_40126ignoreE,(_ZN76_INTERNAL_80cec074_40_flash_fwd_hdim96_bf16_softcapall_sm80_cu_ceb34e2a_40124cute7productE - _ZN76_INTERNAL_80cec074_40_flash_fwd_hdim96_bf16_softcapall_sm80_cu_ceb34e2a_40124cuda3std3__478_GLOBAL__N__80cec074_40_flash_fwd_hdim96_bf16_softcapall_sm80_cu_ceb34e2a_40126ignoreE)
_ZN76_INTERNAL_80cec074_40_flash_fwd_hdim96_bf16_softcapall_sm80_cu_ceb34e2a_40124cuda3std3__478_GLOBAL__N__80cec074_40_flash_fwd_hdim96_bf16_softcapall_sm80_cu_ceb34e2a_40126ignoreE:
	.zero		1
	.type		_ZN76_INTERNAL_80cec074_40_flash_fwd_hdim96_bf16_softcapall_sm80_cu_ceb34e2a_40124cute7productE,@object
	.size		_ZN76_INTERNAL_80cec074_40_flash_fwd_hdim96_bf16_softcapall_sm80_cu_ceb34e2a_40124cute7productE,(_ZN76_INTERNAL_80cec074_40_flash_fwd_hdim96_bf16_softcapall_sm80_cu_ceb34e2a_40124cuda3std3__45__cpo3endE - _ZN76_INTERNAL_80cec074_40_flash_fwd_hdim96_bf16_softcapall_sm80_cu_ceb34e2a_40124cute7productE)
_ZN76_INTERNAL_80cec074_40_flash_fwd_hdim96_bf16_softcapall_sm80_cu_ceb34e2a_40124cute7productE:
	.zero		1
	.type		_ZN76_INTERNAL_80cec074_40_flash_fwd_hdim96_bf16_softcapall_sm80_cu_ceb34e2a_40124cuda3std3__45__cpo3endE,@object
	.size		_ZN76_INTERNAL_80cec074_40_flash_fwd_hdim96_bf16_softcapall_sm80_cu_ceb34e2a_40124cuda3std3__45__cpo3endE,(_ZN76_INTERNAL_80cec074_40_flash_fwd_hdim96_bf16_softcapall_sm80_cu_ceb34e2a_40124cuda3std3__419piecewise_constructE - _ZN76_INTERNAL_80cec074_40_flash_fwd_hdim96_bf16_softcapall_sm80_cu_ceb34e2a_40124cuda3std3__45__cpo3endE)
_ZN76_INTERNAL_80cec074_40_flash_fwd_hdim96_bf16_softcapall_sm80_cu_ceb34e2a_40124cuda3std3__45__cpo3endE:
	.zero		1
	.type		_ZN76_INTERNAL_80cec074_40_flash_fwd_hdim96_bf16_softcapall_sm80_cu_ceb34e2a_40124cuda3std3__419piecewise_constructE,@object
	.size		_ZN76_INTERNAL_80cec074_40_flash_fwd_hdim96_bf16_softcapall_sm80_cu_ceb34e2a_40124cuda3std3__419piecewise_constructE,(_ZN76_INTERNAL_80cec074_40_flash_fwd_hdim96_bf16_softcapall_sm80_cu_ceb34e2a_40124cuda3std3__45__cpo4cendE - _ZN76_INTERNAL_80cec074_40_flash_fwd_hdim96_bf16_softcapall_sm80_cu_ceb34e2a_40124cuda3std3__419piecewise_constructE)
_ZN76_INTERNAL_80cec074_40_flash_fwd_hdim96_bf16_softcapall_sm80_cu_ceb34e2a_40124cuda3std3__419piecewise_constructE:
	.zero		1
	.type		_ZN76_INTERNAL_80cec074_40_flash_fwd_hdim96_bf16_softcapall_sm80_cu_ceb34e2a_40124cuda3std3__45__cpo4cendE,@object
	.size		_ZN76_INTERNAL_80cec074_40_flash_fwd_hdim96_bf16_softcapall_sm80_cu_ceb34e2a_40124cuda3std3__45__cpo4cendE,(_ZN76_INTERNAL_80cec074_40_flash_fwd_hdim96_bf16_softcapall_sm80_cu_ceb34e2a_40124cuda3std6ranges3__45__cpo4swapE - _ZN76_INTERNAL_80cec074_40_flash_fwd_hdim96_bf16_softcapall_sm80_cu_ceb34e2a_40124cuda3std3__45__cpo4cendE)
_ZN76_INTERNAL_80cec074_40_flash_fwd_hdim96_bf16_softcapall_sm80_cu_ceb34e2a_40124cuda3std3__45__cpo4cendE:
	.zero		1
	.type		_ZN76_INTERNAL_80cec074_40_flash_fwd_hdim96_bf16_softcapall_sm80_cu_ceb34e2a_40124cuda3std6ranges3__45__cpo4swapE,@object
	.size		_ZN76_INTERNAL_80cec074_40_flash_fwd_hdim96_bf16_softcapall_sm80_cu_ceb34e2a_40124cuda3std6ranges3__45__cpo4swapE,(.L_7 - _ZN76_INTERNAL_80cec074_40_flash_fwd_hdim96_bf16_softcapall_sm80_cu_ceb34e2a_40124cuda3std6ranges3__45__cpo4swapE)
_ZN76_INTERNAL_80cec074_40_flash_fwd_hdim96_bf16_softcapall_sm80_cu_ceb34e2a_40124cuda3std6ranges3__45__cpo4swapE:
	.zero		1
.L_7:


//--------------------- .nv.constant0._ZN7cutlass13device_kernelIN5flash19enable_sm80_to_sm89INS1_16FlashAttnFwdSm80INS1_25CollectiveMainloopFwdSm80ILi4ELi1ELb0EN4cute5tupleIJNS5_1CILi128EEENS7_ILi64EEENS7_ILi96EEEEEELi96ENS_10bfloat16_tEfNS_4arch4Sm80ELb0ELb0ELb1ELb0ELb0ELb0ELb1ELb0EEENS1_21CollectiveEpilogueFwdINS6_IJS8_SA_S9_EEENS6_IJNS7_ILi1EEESI_SI_EEESC_SE_Li128ELb0ELb1ELb0ELb0EEENS1_19SingleTileSchedulerILb0ELb0ELb1ELi128EEEEEEEEEvNT_6ParamsE --------------------------
	.section	.nv.constant0._ZN7cutlass13device_kernelIN5flash19enable_sm80_to_sm89INS1_16FlashAttnFwdSm80INS1_25CollectiveMainloopFwdSm80ILi4ELi1ELb0EN4cute5tupleIJNS5_1CILi128EEENS7_ILi64EEENS7_ILi96EEEEEELi96ENS_10bfloat16_tEfNS_4arch4Sm80ELb0ELb0ELb1ELb0ELb0ELb0ELb1ELb0EEENS1_21CollectiveEpilogueFwdINS6_IJS8_SA_S9_EEENS6_IJNS7_ILi1EEESI_SI_EEESC_SE_Li128ELb0ELb1ELb0ELb0EEENS1_19SingleTileSchedulerILb0ELb0ELb1ELi128EEEEEEEEEvNT_6ParamsE,"a",@progbits
	.sectionflags	@""
	.align	4
.nv.constant0._ZN7cutlass13device_kernelIN5flash19enable_sm80_to_sm89INS1_16FlashAttnFwdSm80INS1_25CollectiveMainloopFwdSm80ILi4ELi1ELb0EN4cute5tupleIJNS5_1CILi128EEENS7_ILi64EEENS7_ILi96EEEEEELi96ENS_10bfloat16_tEfNS_4arch4Sm80ELb0ELb0ELb1ELb0ELb0ELb0ELb1ELb0EEENS1_21CollectiveEpilogueFwdINS6_IJS8_SA_S9_EEENS6_IJNS7_ILi1EEESI_SI_EEESC_SE_Li128ELb0ELb1ELb0ELb0EEENS1_19SingleTileSchedulerILb0ELb0ELb1ELi128EEEEEEEEEvNT_6ParamsE:
	.zero		1576


//--------------------- .nv.constant0._ZN7cutlass13device_kernelIN5flash19enable_sm80_to_sm89INS1_16FlashAttnFwdSm80INS1_25CollectiveMainloopFwdSm80ILi4ELi1ELb0EN4cute5tupleIJNS5_1CILi128EEENS7_ILi64EEENS7_ILi96EEEEEELi96ENS_10bfloat16_tEfNS_4arch4Sm80ELb0ELb0ELb1ELb1ELb0ELb0ELb1ELb0EEENS1_21CollectiveEpilogueFwdINS6_IJS8_SA_S9_EEENS6_IJNS7_ILi1EEESI_SI_EEESC_SE_Li128ELb1ELb1ELb0ELb0EEENS1_19SingleTileSchedulerILb1ELb0ELb1ELi128EEEEEEEEEvNT_6ParamsE --------------------------
	.section	.nv.constant0._ZN7cutlass13device_kernelIN5flash19enable_sm80_to_sm89INS1_16FlashAttnFwdSm80INS1_25CollectiveMainloopFwdSm80ILi4ELi1ELb0EN4cute5tupleIJNS5_1CILi128EEENS7_ILi64EEENS7_ILi96EEEEEELi96ENS_10bfloat16_tEfNS_4arch4Sm80ELb0ELb0ELb1ELb1ELb0ELb0ELb1ELb0EEENS1_21CollectiveEpilogueFwdINS6_IJS8_SA_S9_EEENS6_IJNS7_ILi1EEESI_SI_EEESC_SE_Li128ELb1ELb1ELb0ELb0EEENS1_19SingleTileSchedulerILb1ELb0ELb1ELi128EEEEEEEEEvNT_6ParamsE,"a",@progbits
	.sectionflags	@""
	.align	4
.nv.constant0._ZN7cutlass13device_kernelIN5flash19enable_sm80_to_sm89INS1_16FlashAttnFwdSm80INS1_25CollectiveMainloopFwdSm80ILi4ELi1ELb0EN4cute5tupleIJNS5_1CILi128EEENS7_ILi64EEENS7_ILi96EEEEEELi96ENS_10bfloat16_tEfNS_4arch4Sm80ELb0ELb0ELb1ELb1ELb0ELb0ELb1ELb0EEENS1_21CollectiveEpilogueFwdINS6_IJS8_SA_S9_EEENS6_IJNS7_ILi1EEESI_SI_EEESC_SE_Li128ELb1ELb1ELb0ELb0EEENS1_19SingleTileSchedulerILb1ELb0ELb1ELi128EEEEEEEEEvNT_6ParamsE:
	.zero		1576


//--------------------- .nv.constant0._ZN7cutlass13device_kernelIN5flash19enable_sm80_to_sm89INS1_16FlashAttnFwdSm80INS1_25CollectiveMainloopFwdSm80ILi4ELi1ELb0EN4cute5tupleIJNS5_1CILi128EEENS7_ILi64EEENS7_ILi96EEEEEELi96ENS_10bfloat16_tEfNS_4arch4Sm80ELb0ELb0ELb1ELb1ELb0ELb1ELb1ELb0EEENS1_21CollectiveEpilogueFwdINS6_IJS8_SA_S9_EEENS6_IJNS7_ILi1EEESI_SI_EEESC_SE_Li128ELb1ELb1ELb0ELb0EEENS1_19SingleTileSchedulerILb1ELb0ELb1ELi128EEEEEEEEEvNT_6ParamsE --------------------------
	.section	.nv.constant0._ZN7cutlass13device_kernelIN5flash19enable_sm80_to_sm89INS1_16FlashAttnFwdSm80INS1_25CollectiveMainloopFwdSm80ILi4ELi1ELb0EN4cute5tupleIJNS5_1CILi128EEENS7_ILi64EEENS7_ILi96EEEEEELi96ENS_10bfloat16_tEfNS_4arch4Sm80ELb0ELb0ELb1ELb1ELb0ELb1ELb1ELb0EEENS1_21CollectiveEpilogueFwdINS6_IJS8_SA_S9_EEENS6_IJNS7_ILi1EEESI_SI_EEESC_SE_Li128ELb1ELb1ELb0ELb0EEENS1_19SingleTileSchedulerILb1ELb0ELb1ELi128EEEEEEEEEvNT_6ParamsE,"a",@progbits
	.sectionflags	@""
	.align	4
.nv.constant0._ZN7cutlass13device_kernelIN5flash19enable_sm80_to_sm89INS1_16FlashAttnFwdSm80INS1_25CollectiveMainloopFwdSm80ILi4ELi1ELb0EN4cute5tupleIJNS5_1CILi128EEENS7_ILi64EEENS7_ILi96EEEEEELi96ENS_10bfloat16_tEfNS_4arch4Sm80ELb0ELb0ELb1ELb1ELb0ELb1ELb1ELb0EEENS1_21CollectiveEpilogueFwdINS6_IJS8_SA_S9_EEENS6_IJNS7_ILi1EEESI_SI_EEESC_SE_Li128ELb1ELb1ELb0ELb0EEENS1_19SingleTileSchedulerILb1ELb0ELb1ELi128EEEEEEEEEvNT_6ParamsE:
	.zero		1576


//--------------------- .nv.constant0._ZN7cutlass13device_kernelIN5flash19enable_sm80_to_sm89INS1_16FlashAttnFwdSm80INS1_25CollectiveMainloopFwdSm80ILi4ELi1ELb0EN4cute5tupleIJNS5_1CILi128EEENS7_ILi48EEENS7_ILi96EEEEEELi96ENS_10bfloat16_tEfNS_4arch4Sm80ELb0ELb1ELb1ELb0ELb0ELb0ELb1ELb0EEENS1_21CollectiveEpilogueFwdINS6_IJS8_SA_S9_EEENS6_IJNS7_ILi1EEESI_SI_EEESC_SE_Li128ELb0ELb1ELb0ELb0EEENS1_19SingleTileSchedulerILb0ELb0ELb1ELi128EEEEEEEEEvNT_6ParamsE --------------------------
	.section	.nv.constant0._ZN7cutlass13device_kernelIN5flash19enable_sm80_to_sm89INS1_16FlashAttnFwdSm80INS1_25CollectiveMainloopFwdSm80ILi4ELi1ELb0EN4cute5tupleIJNS5_1CILi128EEENS7_ILi48EEENS7_ILi96EEEEEELi96ENS_10bfloat16_tEfNS_4arch4Sm80ELb0ELb1ELb1ELb0ELb0ELb0ELb1ELb0EEENS1_21CollectiveEpilogueFwdINS6_IJS8_SA_S9_EEENS6_IJNS7_ILi1EEESI_SI_EEESC_SE_Li128ELb0ELb1ELb0ELb0EEENS1_19SingleTileSchedulerILb0ELb0ELb1ELi128EEEEEEEEEvNT_6ParamsE,"a",@progbits
	.sectionflags	@""
	.align	4
.nv.constant0._ZN7cutlass13device_kernelIN5flash19enable_sm80_to_sm89INS1_16FlashAttnFwdSm80INS1_25CollectiveMainloopFwdSm80ILi4ELi1ELb0EN4cute5tupleIJNS5_1CILi128EEENS7_ILi48EEENS7_ILi96EEEEEELi96ENS_10bfloat16_tEfNS_4arch4Sm80ELb0ELb1ELb1ELb0ELb0ELb0ELb1ELb0EEENS1_21CollectiveEpilogueFwdINS6_IJS8_SA_S9_EEENS6_IJNS7_ILi1EEESI_SI_EEESC_SE_Li128ELb0ELb1ELb0ELb0EEENS1_19SingleTileSchedulerILb0ELb0ELb1ELi128EEEEEEEEEvNT_6ParamsE:
	.zero		1576


//--------------------- .nv.constant0._ZN7cutlass13device_kernelIN5flash19enable_sm80_to_sm89INS1_16FlashAttnFwdSm80INS1_25CollectiveMainloopFwdSm80ILi4ELi1ELb0EN4cute5tupleIJNS5_1CILi128EEENS7_ILi48EEENS7_ILi96EEEEEELi96ENS_10bfloat16_tEfNS_4arch4Sm80ELb0ELb1ELb1ELb1ELb0ELb0ELb1ELb0EEENS1_21CollectiveEpilogueFwdINS6_IJS8_SA_S9_EEENS6_IJNS7_ILi1EEESI_SI_EEESC_SE_Li128ELb1ELb1ELb0ELb0EEENS1_19SingleTileSchedulerILb1ELb0ELb1ELi128EEEEEEEEEvNT_6ParamsE --------------------------
	.section	.nv.constant0._ZN7cutlass13device_kernelIN5flash19enable_sm80_to_sm89INS1_16FlashAttnFwdSm80INS1_25CollectiveMainloopFwdSm80ILi4ELi1ELb0EN4cute5tupleIJNS5_1CILi128EEENS7_ILi48EEENS7_ILi96EEEEEELi96ENS_10bfloat16_tEfNS_4arch4Sm80ELb0ELb1ELb1ELb1ELb0ELb0ELb1ELb0EEENS1_21CollectiveEpilogueFwdINS6_IJS8_SA_S9_EEENS6_IJNS7_ILi1EEESI_SI_EEESC_SE_Li128ELb1ELb1ELb0ELb0EEENS1_19SingleTileSchedulerILb1ELb0ELb1ELi128EEEEEEEEEvNT_6ParamsE,"a",@progbits
	.sectionflags	@""
	.align	4
.nv.constant0._ZN7cutlass13device_kernelIN5flash19enable_sm80_to_sm89INS1_16FlashAttnFwdSm80INS1_25CollectiveMainloopFwdSm80ILi4ELi1ELb0EN4cute5tupleIJNS5_1CILi128EEENS7_ILi48EEENS7_ILi96EEEEEELi96ENS_10bfloat16_tEfNS_4arch4Sm80ELb0ELb1ELb1ELb1ELb0ELb0ELb1ELb0EEENS1_21CollectiveEpilogueFwdINS6_IJS8_SA_S9_EEENS6_IJNS7_ILi1EEESI_SI_EEESC_SE_Li128ELb1ELb1ELb0ELb0EEENS1_19SingleTileSchedulerILb1ELb0ELb1ELi128EEEEEEEEEvNT_6ParamsE:
	.zero		1576


//--------------------- .nv.constant0._ZN7cutlass13device_kernelIN5flash19enable_sm80_to_sm89INS1_16FlashAttnFwdSm80INS1_25CollectiveMainloopFwdSm80ILi4ELi1ELb0EN4cute5tupleIJNS5_1CILi128EEENS7_ILi48EEENS7_ILi96EEEEEELi96ENS_10bfloat16_tEfNS_4arch4Sm80ELb0ELb1ELb1ELb1ELb0ELb1ELb1ELb0EEENS1_21CollectiveEpilogueFwdINS6_IJS8_SA_S9_EEENS6_IJNS7_ILi1EEESI_SI_EEESC_SE_Li128ELb1ELb1ELb0ELb0EEENS1_19SingleTileSchedulerILb1ELb0ELb1ELi128EEEEEEEEEvNT_6ParamsE --------------------------
	.section	.nv.constant0._ZN7cutlass13device_kernelIN5flash19enable_sm80_to_sm89INS1_16FlashAttnFwdSm80INS1_25CollectiveMainloopFwdSm80ILi4ELi1ELb0EN4cute5tupleIJNS5_1CILi128EEENS7_ILi48EEENS7_ILi96EEEEEELi96ENS_10bfloat16_tEfNS_4arch4Sm80ELb0ELb1ELb1ELb1ELb0ELb1ELb1ELb0EEENS1_21CollectiveEpilogueFwdINS6_IJS8_SA_S9_EEENS6_IJNS7_ILi1EEESI_SI_EEESC_SE_Li128ELb1ELb1ELb0ELb0EEENS1_19SingleTileSchedulerILb1ELb0ELb1ELi128EEEEEEEEEvNT_6ParamsE,"a",@progbits
	.sectionflags	@""
	.align	4
.nv.constant0._ZN7cutlass13device_kernelIN5flash19enable_sm80_to_sm89INS1_16FlashAttnFwdSm80INS1_25CollectiveMainloopFwdSm80ILi4ELi1ELb0EN4cute5tupleIJNS5_1CILi128EEENS7_ILi48EEENS7_ILi96EEEEEELi96ENS_10bfloat16_tEfNS_4arch4Sm80ELb0ELb1ELb1ELb1ELb0ELb1ELb1ELb0EEENS1_21CollectiveEpilogueFwdINS6_IJS8_SA_S9_EEENS6_IJNS7_ILi1EEESI_SI_EEESC_SE_Li128ELb1ELb1ELb0ELb0EEENS1_19SingleTileSchedulerILb1ELb0ELb1ELi128EEEEEEEEEvNT_6ParamsE:
	.zero		1576


//--------------------- .nv.constant0._ZN7cutlass13device_kernelIN5flash19enable_sm80_to_sm89INS1_16FlashAttnFwdSm80INS1_25CollectiveMainloopFwdSm80ILi4ELi1ELb0EN4cute5tupleIJNS5_1CILi128EEENS7_ILi64EEENS7_ILi96EEEEEELi96ENS_10bfloat16_tEfNS_4arch4Sm80ELb1ELb0ELb1ELb0ELb0ELb0ELb1ELb0EEENS1_21CollectiveEpilogueFwdINS6_IJS8_SA_S9_EEENS6_IJNS7_ILi1EEESI_SI_EEESC_SE_Li128ELb0ELb1ELb0ELb0EEENS1_30DynamicPersistentTileSchedulerILi128ELi128ELb0ELb1ELb0EEEEEEEEEvNT_6ParamsE --------------------------
	.section	.nv.constant0._ZN7cutlass13device_kernelIN5flash19enable_sm80_to_sm89INS1_16FlashAttnFwdSm80INS1_25CollectiveMainloopFwdSm80ILi4ELi1ELb0EN4cute5tupleIJNS5_1CILi128EEENS7_ILi64EEENS7_ILi96EEEEEELi96ENS_10bfloat16_tEfNS_4arch4Sm80ELb1ELb0ELb1ELb0ELb0ELb0ELb1ELb0EEENS1_21CollectiveEpilogueFwdINS6_IJS8_SA_S9_EEENS6_IJNS7_ILi1EEESI_SI_EEESC_SE_Li128ELb0ELb1ELb0ELb0EEENS1_30DynamicPersistentTileSchedulerILi128ELi128ELb0ELb1ELb0EEEEEEEEEvNT_6ParamsE,"a",@progbits
	.sectionflags	@""
	.align	4
.nv.constant0._ZN7cutlass13device_kernelIN5flash19enable_sm80_to_sm89INS1_16FlashAttnFwdSm80INS1_25CollectiveMainloopFwdSm80ILi4ELi1ELb0EN4cute5tupleIJNS5_1CILi128EEENS7_ILi64EEENS7_ILi96EEEEEELi96ENS_10bfloat16_tEfNS_4arch4Sm80ELb1ELb0ELb1ELb0ELb0ELb0ELb1ELb0EEENS1_21CollectiveEpilogueFwdINS6_IJS8_SA_S9_EEENS6_IJNS7_ILi1EEESI_SI_EEESC_SE_Li128ELb0ELb1ELb0ELb0EEENS1_30DynamicPersistentTileSchedulerILi128ELi128ELb0ELb1ELb0EEEEEEEEEvNT_6ParamsE:
	.zero		1592


//--------------------- .nv.constant0._ZN7cutlass13device_kernelIN5flash19enable_sm80_to_sm89INS1_16FlashAttnFwdSm80INS1_25CollectiveMainloopFwdSm80ILi4ELi1ELb0EN4cute5tupleIJNS5_1CILi128EEENS7_ILi64EEENS7_ILi96EEEEEELi96ENS_10bfloat16_tEfNS_4arch4Sm80ELb1ELb0ELb1ELb1ELb0ELb0ELb1ELb0EEENS1_21CollectiveEpilogueFwdINS6_IJS8_SA_S9_EEENS6_IJNS7_ILi1EEESI_SI_EEESC_SE_Li128ELb1ELb1ELb0ELb0EEENS1_19SingleTileSchedulerILb1ELb0ELb1ELi128EEEEEEEEEvNT_6ParamsE --------------------------
	.section	.nv.constant0._ZN7cutlass13device_kernelIN5flash19enable_sm80_to_sm89INS1_16FlashAttnFwdSm80INS1_25CollectiveMainloopFwdSm80ILi4ELi1ELb0EN4cute5tupleIJNS5_1CILi128EEENS7_ILi64EEENS7_ILi96EEEEEELi96ENS_10bfloat16_tEfNS_4arch4Sm80ELb1ELb0ELb1ELb1ELb0ELb0ELb1ELb0EEENS1_21CollectiveEpilogueFwdINS6_IJS8_SA_S9_EEENS6_IJNS7_ILi1EEESI_SI_EEESC_SE_Li128ELb1ELb1ELb0ELb0EEENS1_19SingleTileSchedulerILb1ELb0ELb1ELi128EEEEEEEEEvNT_6ParamsE,"a",@progbits
	.sectionflags	@""
	.align	4
.nv.constant0._ZN7cutlass13device_kernelIN5flash19enable_sm80_to_sm89INS1_16FlashAttnFwdSm80INS1_25CollectiveMainloopFwdSm80ILi4ELi1ELb0EN4cute5tupleIJNS5_1CILi128EEENS7_ILi64EEENS7_ILi96EEEEEELi96ENS_10bfloat16_tEfNS_4arch4Sm80ELb1ELb0ELb1ELb1ELb0ELb0ELb1ELb0EEENS1_21CollectiveEpilogueFwdINS6_IJS8_SA_S9_EEENS6_IJNS7_ILi1EEESI_SI_EEESC_SE_Li128ELb1ELb1ELb0ELb0EEENS1_19SingleTileSchedulerILb1ELb0ELb1ELi128EEEEEEEEEvNT_6ParamsE:
	.zero		1576


//--------------------- .nv.constant0._ZN7cutlass13device_kernelIN5flash19enable_sm80_to_sm89INS1_16FlashAttnFwdSm80INS1_25CollectiveMainloopFwdSm80ILi4ELi1ELb0EN4cute5tupleIJNS5_1CILi128EEENS7_ILi64EEENS7_ILi96EEEEEELi96ENS_10bfloat16_tEfNS_4arch4Sm80ELb1ELb0ELb1ELb1ELb0ELb1ELb1ELb0EEENS1_21CollectiveEpilogueFwdINS6_IJS8_SA_S9_EEENS6_IJNS7_ILi1EEESI_SI_EEESC_SE_Li128ELb1ELb1ELb0ELb0EEENS1_19SingleTileSchedulerILb1ELb0ELb1ELi128EEEEEEEEEvNT_6ParamsE --------------------------
	.section	.nv.constant0._ZN7cutlass13device_kernelIN5flash19enable_sm80_to_sm89INS1_16FlashAttnFwdSm80INS1_25CollectiveMainloopFwdSm80ILi4ELi1ELb0EN4cute5tupleIJNS5_1CILi128EEENS7_ILi64EEENS7_ILi96EEEEEELi96ENS_10bfloat16_tEfNS_4arch4Sm80ELb1ELb0ELb1ELb1ELb0ELb1ELb1ELb0EEENS1_21CollectiveEpilogueFwdINS6_IJS8_SA_S9_EEENS6_IJNS7_ILi1EEESI_SI_EEESC_SE_Li128ELb1ELb1ELb0ELb0EEENS1_19SingleTileSchedulerILb1ELb0ELb1ELi128EEEEEEEEEvNT_6ParamsE,"a",@progbits
	.sectionflags	@""
	.align	4
.nv.constant0._ZN7cutlass13device_kernelIN5flash19enable_sm80_to_sm89INS1_16FlashAttnFwdSm80INS1_25CollectiveMainloopFwdSm80ILi4ELi1ELb0EN4cute5tupleIJNS5_1CILi128EEENS7_ILi64EEENS7_ILi96EEEEEELi96ENS_10bfloat16_tEfNS_4arch4Sm80ELb1ELb0ELb1ELb1ELb0ELb1ELb1ELb0EEENS1_21CollectiveEpilogueFwdINS6_IJS8_SA_S9_EEENS6_IJNS7_ILi1EEESI_SI_EEESC_SE_Li128ELb1ELb1ELb0ELb0EEENS1_19SingleTileSchedulerILb1ELb0ELb1ELi128EEEEEEEEEvNT_6ParamsE:
	.zero		1576


//--------------------- .nv.constant0._ZN7cutlass13device_kernelIN5flash19enable_sm80_to_sm89INS1_16FlashAttnFwdSm80INS1_25CollectiveMainloopFwdSm80ILi4ELi1ELb0EN4cute5tupleIJNS5_1CILi128EEENS7_ILi64EEENS7_ILi96EEEEEELi96ENS_10bfloat16_tEfNS_4arch4Sm80ELb0ELb0ELb0ELb0ELb0ELb0ELb1ELb0EEENS1_21CollectiveEpilogueFwdINS6_IJS8_SA_S9_EEENS6_IJNS7_ILi1EEESI_SI_EEESC_SE_Li128ELb0ELb1ELb0ELb0EEENS1_19SingleTileSchedulerILb0ELb0ELb1ELi128EEEEEEEEEvNT_6ParamsE --------------------------
	.section	.nv.constant0._ZN7cutlass13device_kernelIN5flash19enable_sm80_to_sm89INS1_16FlashAttnFwdSm80INS1_25CollectiveMainloopFwdSm80ILi4ELi1ELb0EN4cute5tupleIJNS5_1CILi128EEENS7_ILi64EEENS7_ILi96EEEEEELi96ENS_10bfloat16_tEfNS_4arch4Sm80ELb0ELb0ELb0ELb0ELb0ELb0ELb1ELb0EEENS1_21CollectiveEpilogueFwdINS6_IJS8_SA_S9_EEENS6_IJNS7_ILi1EEESI_SI_EEESC_SE_Li128ELb0ELb1ELb0ELb0EEENS1_19SingleTileSchedulerILb0ELb0ELb1ELi128EEEEEEEEEvNT_6ParamsE,"a",@progbits
	.sectionflags	@""
	.align	4
.nv.constant0._ZN7cutlass13device_kernelIN5flash19enable_sm80_to_sm89INS1_16FlashAttnFwdSm80INS1_25CollectiveMainloopFwdSm80ILi4ELi1ELb0EN4cute5tupleIJNS5_1CILi128EEENS7_ILi64EEENS7_ILi96EEEEEELi96ENS_10bfloat16_tEfNS_4arch4Sm80ELb0ELb0ELb0ELb0ELb0ELb0ELb1ELb0EEENS1_21CollectiveEpilogueFwdINS6_IJS8_SA_S9_EEENS6_IJNS7_ILi1EEESI_SI_EEESC_SE_Li128ELb0ELb1ELb0ELb0EEENS1_19SingleTileSchedulerILb0ELb0ELb1ELi128EEEEEEEEEvNT_6ParamsE:
	.zero		1576


//--------------------- .nv.constant0._ZN7cutlass13device_kernelIN5flash19enable_sm80_to_sm89INS1_16FlashAttnFwdSm80INS1_25CollectiveMainloopFwdSm80ILi4ELi1ELb0EN4cute5tupleIJNS5_1CILi128EEENS7_ILi64EEENS7_ILi96EEEEEELi96ENS_10bfloat16_tEfNS_4arch4Sm80ELb0ELb0ELb0ELb1ELb0ELb0ELb1ELb0EEENS1_21CollectiveEpilogueFwdINS6_IJS8_SA_S9_EEENS6_IJNS7_ILi1EEESI_SI_EEESC_SE_Li128ELb1ELb1ELb0ELb0EEENS1_19SingleTileSchedulerILb1ELb0ELb1ELi128EEEEEEEEEvNT_6ParamsE --------------------------
	.section	.nv.constant0._ZN7cutlass13device_kernelIN5flash19enable_sm80_to_sm89INS1_16FlashAttnFwdSm80INS1_25CollectiveMainloopFwdSm80ILi4ELi1ELb0EN4cute5tupleIJNS5_1CILi128EEENS7_ILi64EEENS7_ILi96EEEEEELi96ENS_10bfloat16_tEfNS_4arch4Sm80ELb0ELb0ELb0ELb1ELb0ELb0ELb1ELb0EEENS1_21CollectiveEpilogueFwdINS6_IJS8_SA_S9_EEENS6_IJNS7_ILi1EEESI_SI_EEESC_SE_Li128ELb1ELb1ELb0ELb0EEENS1_19SingleTileSchedulerILb1ELb0ELb1ELi128EEEEEEEEEvNT_6ParamsE,"a",@progbits
	.sectionflags	@""
	.align	4
.nv.constant0._ZN7cutlass13device_kernelIN5flash19enable_sm80_to_sm89INS1_16FlashAttnFwdSm80INS1_25CollectiveMainloopFwdSm80ILi4ELi1ELb0EN4cute5tupleIJNS5_1CILi128EEENS7_ILi64EEENS7_ILi96EEEEEELi96ENS_10bfloat16_tEfNS_4arch4Sm80ELb0ELb0ELb0ELb1ELb0ELb0ELb1ELb0EEENS1_21CollectiveEpilogueFwdINS6_IJS8_SA_S9_EEENS6_IJNS7_ILi1EEESI_SI_EEESC_SE_Li128ELb1ELb1ELb0ELb0EEENS1_19SingleTileSchedulerILb1ELb0ELb1ELi128EEEEEEEEEvNT_6ParamsE:
	.zero		1576


//--------------------- .nv.constant0._ZN7cutlass13device_kernelIN5flash19enable_sm80_to_sm89INS1_16FlashAttnFwdSm80INS1_25CollectiveMainloopFwdSm80ILi4ELi1ELb0EN4cute5tupleIJNS5_1CILi128EEENS7_ILi64EEENS7_ILi96EEEEEELi96ENS_10bfloat16_tEfNS_4arch4Sm80ELb0ELb0ELb0ELb1ELb0ELb1ELb1ELb0EEENS1_21CollectiveEpilogueFwdINS6_IJS8_SA_S9_EEENS6_IJNS7_ILi1EEESI_SI_EEESC_SE_Li128ELb1ELb1ELb0ELb0EEENS1_19SingleTileSchedulerILb1ELb0ELb1ELi128EEEEEEEEEvNT_6ParamsE --------------------------
	.section	.nv.constant0._ZN7cutlass13device_kernelIN5flash19enable_sm80_to_sm89INS1_16FlashAttnFwdSm80INS1_25CollectiveMainloopFwdSm80ILi4ELi1ELb0EN4cute5tupleIJNS5_1CILi128EEENS7_ILi64EEENS7_ILi96EEEEEELi96ENS_10bfloat16_tEfNS_4arch4Sm80ELb0ELb0ELb0ELb1ELb0ELb1ELb1ELb0EEENS1_21CollectiveEpilogueFwdINS6_IJS8_SA_S9_EEENS6_IJNS7_ILi1EEESI_SI_EEESC_SE_Li128ELb1ELb1ELb0ELb0EEENS1_19SingleTileSchedulerILb1ELb0ELb1ELi128EEEEEEEEEvNT_6ParamsE,"a",@progbits
	.sectionflags	@""
	.align	4
.nv.constant0._ZN7cutlass13device_kernelIN5flash19enable_sm80_to_sm89INS1_16FlashAttnFwdSm80INS1_25CollectiveMainloopFwdSm80ILi4ELi1ELb0EN4cute5tupleIJNS5_1CILi128EEENS7_ILi64EEENS7_ILi96EEEEEELi96ENS_10bfloat16_tEfNS_4arch4Sm80ELb0ELb0ELb0ELb1ELb0ELb1ELb1ELb0EEENS1_21CollectiveEpilogueFwdINS6_IJS8_SA_S9_EEENS6_IJNS7_ILi1EEESI_SI_EEESC_SE_Li128ELb1ELb1ELb0ELb0EEENS1_19SingleTileSchedulerILb1ELb0ELb1ELi128EEEEEEEEEvNT_6ParamsE:
	.zero		1576


//--------------------- .nv.constant0._ZN7cutlass13device_kernelIN5flash19enable_sm80_to_sm89INS1_16FlashAttnFwdSm80INS1_25CollectiveMainloopFwdSm80ILi4ELi1ELb0EN4cute5tupleIJNS5_1CILi128EEENS7_ILi48EEENS7_ILi96EEEEEELi96ENS_10bfloat16_tEfNS_4arch4Sm80ELb0ELb1ELb0ELb0ELb0ELb0ELb1ELb0EEENS1_21CollectiveEpilogueFwdINS6_IJS8_SA_S9_EEENS6_IJNS7_ILi1EEESI_SI_EEESC_SE_Li128ELb0ELb1ELb0ELb0EEENS1_19SingleTileSchedulerILb0ELb0ELb1ELi128EEEEEEEEEvNT_6ParamsE --------------------------
	.section	.nv.constant0._ZN7cutlass13device_kernelIN5flash19enable_sm80_to_sm89INS1_16FlashAttnFwdSm80INS1_25CollectiveMainloopFwdSm80ILi4ELi1ELb0EN4cute5tupleIJNS5_1CILi128EEENS7_ILi48EEENS7_ILi96EEEEEELi96ENS_10bfloat16_tEfNS_4arch4Sm80ELb0ELb1ELb0ELb0ELb0ELb0ELb1ELb0EEENS1_21CollectiveEpilogueFwdINS6_IJS8_SA_S9_EEENS6_IJNS7_ILi1EEESI_SI_EEESC_SE_Li128ELb0ELb1ELb0ELb0EEENS1_19SingleTileSchedulerILb0ELb0ELb1ELi128EEEEEEEEEvNT_6ParamsE,"a",@progbits
	.sectionflags	@""
	.align	4
.nv.constant0._ZN7cutlass13device_kernelIN5flash19enable_sm80_to_sm89INS1_16FlashAttnFwdSm80INS1_25CollectiveMainloopFwdSm80ILi4ELi1ELb0EN4cute5tupleIJNS5_1CILi128EEENS7_ILi48EEENS7_ILi96EEEEEELi96ENS_10bfloat16_tEfNS_4arch4Sm80ELb0ELb1ELb0ELb0ELb0ELb0ELb1ELb0EEENS1_21CollectiveEpilogueFwdINS6_IJS8_SA_S9_EEENS6_IJNS7_ILi1EEESI_SI_EEESC_SE_Li128ELb0ELb1ELb0ELb0EEENS1_19SingleTileSchedulerILb0ELb0ELb1ELi128EEEEEEEEEvNT_6ParamsE:
	.zero		1576


//--------------------- .nv.constant0._ZN7cutlass13device_kernelIN5flash19enable_sm80_to_sm89INS1_16FlashAttnFwdSm80INS1_25CollectiveMainloopFwdSm80ILi4ELi1ELb0EN4cute5tupleIJNS5_1CILi128EEENS7_ILi48EEENS7_ILi96EEEEEELi96ENS_10bfloat16_tEfNS_4arch4Sm80ELb0ELb1ELb0ELb1ELb0ELb0ELb1ELb0EEENS1_21CollectiveEpilogueFwdINS6_IJS8_SA_S9_EEENS6_IJNS7_ILi1EEESI_SI_EEESC_SE_Li128ELb1ELb1ELb0ELb0EEENS1_19SingleTileSchedulerILb1ELb0ELb1ELi128EEEEEEEEEvNT_6ParamsE --------------------------
	.section	.nv.constant0._ZN7cutlass13device_kernelIN5flash19enable_sm80_to_sm89INS1_16FlashAttnFwdSm80INS1_25CollectiveMainloopFwdSm80ILi4ELi1ELb0EN4cute5tupleIJNS5_1CILi128EEENS7_ILi48EEENS7_ILi96EEEEEELi96ENS_10bfloat16_tEfNS_4arch4Sm80ELb0ELb1ELb0ELb1ELb0ELb0ELb1ELb0EEENS1_21CollectiveEpilogueFwdINS6_IJS8_SA_S9_EEENS6_IJNS7_ILi1EEESI_SI_EEESC_SE_Li128ELb1ELb1ELb0ELb0EEENS1_19SingleTileSchedulerILb1ELb0ELb1ELi128EEEEEEEEEvNT_6ParamsE,"a",@progbits
	.sectionflags	@""
	.align	4
.nv.constant0._ZN7cutlass13device_kernelIN5flash19enable_sm80_to_sm89INS1_16FlashAttnFwdSm80INS1_25CollectiveMainloopFwdSm80ILi4ELi1ELb0EN4cute5tupleIJNS5_1CILi128EEENS7_ILi48EEENS7_ILi96EEEEEELi96ENS_10bfloat16_tEfNS_4arch4Sm80ELb0ELb1ELb0ELb1ELb0ELb0ELb1ELb0EEENS1_21CollectiveEpilogueFwdINS6_IJS8_SA_S9_EEENS6_IJNS7_ILi1EEESI_SI_EEESC_SE_Li128ELb1ELb1ELb0ELb0EEENS1_19SingleTileSchedulerILb1ELb0ELb1ELi128EEEEEEEEEvNT_6ParamsE:
	.zero		1576


//--------------------- .nv.constant0._ZN7cutlass13device_kernelIN5flash19enable_sm80_to_sm89INS1_16FlashAttnFwdSm80INS1_25CollectiveMainloopFwdSm80ILi4ELi1ELb0EN4cute5tupleIJNS5_1CILi128EEENS7_ILi48EEENS7_ILi96EEEEEELi96ENS_10bfloat16_tEfNS_4arch4Sm80ELb0ELb1ELb0ELb1ELb0ELb1ELb1ELb0EEENS1_21CollectiveEpilogueFwdINS6_IJS8_SA_S9_EEENS6_IJNS7_ILi1EEESI_SI_EEESC_SE_Li128ELb1ELb1ELb0ELb0EEENS1_19SingleTileSchedulerILb1ELb0ELb1ELi128EEEEEEEEEvNT_6ParamsE --------------------------
	.section	.nv.constant0._ZN7cutlass13device_kernelIN5flash19enable_sm80_to_sm89INS1_16FlashAttnFwdSm80INS1_25CollectiveMainloopFwdSm80ILi4ELi1ELb0EN4cute5tupleIJNS5_1CILi128EEENS7_ILi48EEENS7_ILi96EEEEEELi96ENS_10bfloat16_tEfNS_4arch4Sm80ELb0ELb1ELb0ELb1ELb0ELb1ELb1ELb0EEENS1_21CollectiveEpilogueFwdINS6_IJS8_SA_S9_EEENS6_IJNS7_ILi1EEESI_SI_EEESC_SE_Li128ELb1ELb1ELb0ELb0EEENS1_19SingleTileSchedulerILb1ELb0ELb1ELi128EEEEEEEEEvNT_6ParamsE,"a",@progbits
	.sectionflags	@""
	.align	4
.nv.constant0._ZN7cutlass13device_kernelIN5flash19enable_sm80_to_sm89INS1_16FlashAttnFwdSm80INS1_25CollectiveMainloopFwdSm80ILi4ELi1ELb0EN4cute5tupleIJNS5_1CILi128EEENS7_ILi48EEENS7_ILi96EEEEEELi96ENS_10bfloat16_tEfNS_4arch4Sm80ELb0ELb1ELb0ELb1ELb0ELb1ELb1ELb0EEENS1_21CollectiveEpilogueFwdINS6_IJS8_SA_S9_EEENS6_IJNS7_ILi1EEESI_SI_EEESC_SE_Li128ELb1ELb1ELb0ELb0EEENS1_19SingleTileSchedulerILb1ELb0ELb1ELi128EEEEEEEEEvNT_6ParamsE:
	.zero		1576


//--------------------- .nv.constant0._ZN7cutlass13device_kernelIN5flash19enable_sm80_to_sm89INS1_16FlashAttnFwdSm80INS1_25CollectiveMainloopFwdSm80ILi4ELi1ELb0EN4cute5tupleIJNS5_1CILi128EEENS7_ILi64EEENS7_ILi96EEEEEELi96ENS_10bfloat16_tEfNS_4arch4Sm80ELb1ELb0ELb0ELb0ELb0ELb0ELb1ELb0EEENS1_21CollectiveEpilogueFwdINS6_IJS8_SA_S9_EEENS6_IJNS7_ILi1EEESI_SI_EEESC_SE_Li128ELb0ELb1ELb0ELb0EEENS1_30DynamicPersistentTileSchedulerILi128ELi128ELb0ELb1ELb0EEEEEEEEEvNT_6ParamsE --------------------------
	.section	.nv.constant0._ZN7cutlass13device_kernelIN5flash19enable_sm80_to_sm89INS1_16FlashAttnFwdSm80INS1_25CollectiveMainloopFwdSm80ILi4ELi1ELb0EN4cute5tupleIJNS5_1CILi128EEENS7_ILi64EEENS7_ILi96EEEEEELi96ENS_10bfloat16_tEfNS_4arch4Sm80ELb1ELb0ELb0ELb0ELb0ELb0ELb1ELb0EEENS1_21CollectiveEpilogueFwdINS6_IJS8_SA_S9_EEENS6_IJNS7_ILi1EEESI_SI_EEESC_SE_Li128ELb0ELb1ELb0ELb0EEENS1_30DynamicPersistentTileSchedulerILi128ELi128ELb0ELb1ELb0EEEEEEEEEvNT_6ParamsE,"a",@progbits
	.sectionflags	@""
	.align	4
.nv.constant0._ZN7cutlass13device_kernelIN5flash19enable_sm80_to_sm89INS1_16FlashAttnFwdSm80INS1_25CollectiveMainloopFwdSm80ILi4ELi1ELb0EN4cute5tupleIJNS5_1CILi128EEENS7_ILi64EEENS7_ILi96EEEEEELi96ENS_10bfloat16_tEfNS_4arch4Sm80ELb1ELb0ELb0ELb0ELb0ELb0ELb1ELb0EEENS1_21CollectiveEpilogueFwdINS6_IJS8_SA_S9_EEENS6_IJNS7_ILi1EEESI_SI_EEESC_SE_Li128ELb0ELb1ELb0ELb0EEENS1_30DynamicPersistentTileSchedulerILi128ELi128ELb0ELb1ELb0EEEEEEEEEvNT_6ParamsE:
	.zero		1592


//--------------------- .nv.constant0._ZN7cutlass13device_kernelIN5flash19enable_sm80_to_sm89INS1_16FlashAttnFwdSm80INS1_25CollectiveMainloopFwdSm80ILi4ELi1ELb0EN4cute5tupleIJNS5_1CILi128EEENS7_ILi64EEENS7_ILi96EEEEEELi96ENS_10bfloat16_tEfNS_4arch4Sm80ELb1ELb0ELb0ELb1ELb0ELb0ELb1ELb0EEENS1_21CollectiveEpilogueFwdINS6_IJS8_SA_S9_EEENS6_IJNS7_ILi1EEESI_SI_EEESC_SE_Li128ELb1ELb1ELb0ELb0EEENS1_19SingleTileSchedulerILb1ELb0ELb1ELi128EEEEEEEEEvNT_6ParamsE --------------------------
	.section	.nv.constant0._ZN7cutlass13device_kernelIN5flash19enable_sm80_to_sm89INS1_16FlashAttnFwdSm80INS1_25CollectiveMainloopFwdSm80ILi4ELi1ELb0EN4cute5tupleIJNS5_1CILi128EEENS7_ILi64EEENS7_ILi96EEEEEELi96ENS_10bfloat16_tEfNS_4arch4Sm80ELb1ELb0ELb0ELb1ELb0ELb0ELb1ELb0EEENS1_21CollectiveEpilogueFwdINS6_IJS8_SA_S9_EEENS6_IJNS7_ILi1EEESI_SI_EEESC_SE_Li128ELb1ELb1ELb0ELb0EEENS1_19SingleTileSchedulerILb1ELb0ELb1ELi128EEEEEEEEEvNT_6ParamsE,"a",@progbits
	.sectionflags	@""
	.align	4
.nv.constant0._ZN7cutlass13device_kernelIN5flash19enable_sm80_to_sm89INS1_16FlashAttnFwdSm80INS1_25CollectiveMainloopFwdSm80ILi4ELi1ELb0EN4cute5tupleIJNS5_1CILi128EEENS7_ILi64EEENS7_ILi96EEEEEELi96ENS_10bfloat16_tEfNS_4arch4Sm80ELb1ELb0ELb0ELb1ELb0ELb0ELb1ELb0EEENS1_21CollectiveEpilogueFwdINS6_IJS8_SA_S9_EEENS6_IJNS7_ILi1EEESI_SI_EEESC_SE_Li128ELb1ELb1ELb0ELb0EEENS1_19SingleTileSchedulerILb1ELb0ELb1ELi128EEEEEEEEEvNT_6ParamsE:
	.zero		1576


//--------------------- .nv.constant0._ZN7cutlass13device_kernelIN5flash19enable_sm80_to_sm89INS1_16FlashAttnFwdSm80INS1_25CollectiveMainloopFwdSm80ILi4ELi1ELb0EN4cute5tupleIJNS5_1CILi128EEENS7_ILi64EEENS7_ILi96EEEEEELi96ENS_10bfloat16_tEfNS_4arch4Sm80ELb1ELb0ELb0ELb1ELb0ELb1ELb1ELb0EEENS1_21CollectiveEpilogueFwdINS6_IJS8_SA_S9_EEENS6_IJNS7_ILi1EEESI_SI_EEESC_SE_Li128ELb1ELb1ELb0ELb0EEENS1_19SingleTileSchedulerILb1ELb0ELb1ELi128EEEEEEEEEvNT_6ParamsE --------------------------
	.section	.nv.constant0._ZN7cutlass13device_kernelIN5flash19enable_sm80_to_sm89INS1_16FlashAttnFwdSm80INS1_25CollectiveMainloopFwdSm80ILi4ELi1ELb0EN4cute5tupleIJNS5_1CILi128EEENS7_ILi64EEENS7_ILi96EEEEEELi96ENS_10bfloat16_tEfNS_4arch4Sm80ELb1ELb0ELb0ELb1ELb0ELb1ELb1ELb0EEENS1_21CollectiveEpilogueFwdINS6_IJS8_SA_S9_EEENS6_IJNS7_ILi1EEESI_SI_EEESC_SE_Li128ELb1ELb1ELb0ELb0EEENS1_19SingleTileSchedulerILb1ELb0ELb1ELi128EEEEEEEEEvNT_6ParamsE,"a",@progbits
	.sectionflags	@""
	.align	4
.nv.constant0._ZN7cutlass13device_kernelIN5flash19enable_sm80_to_sm89INS1_16FlashAttnFwdSm80INS1_25CollectiveMainloopFwdSm80ILi4ELi1ELb0EN4cute5tupleIJNS5_1CILi128EEENS7_ILi64EEENS7_ILi96EEEEEELi96ENS_10bfloat16_tEfNS_4arch4Sm80ELb1ELb0ELb0ELb1ELb0ELb1ELb1ELb0EEENS1_21CollectiveEpilogueFwdINS6_IJS8_SA_S9_EEENS6_IJNS7_ILi1EEESI_SI_EEESC_SE_Li128ELb1ELb1ELb0ELb0EEENS1_19SingleTileSchedulerILb1ELb0ELb1ELi128EEEEEEEEEvNT_6ParamsE:
	.zero		1576


//--------------------- SYMBOLS --------------------------

	.type		.nv.reservedSmem.offset0,@object
	.size		.nv.reservedSmem.offset0,0x4
